	.target	sm_90a

	.elftype	@"ET_EXEC"


//--------------------- .note.nv.tkinfo           --------------------------
	.section	.note.nv.tkinfo,"",@"SHT_NOTE"
	.sectionflags	@"SHF_NOTE_NV_TKINFO"
	.tkinfo
        /*0018*/ 	.word	0x00000002
        /*0030*/ 	.string	""
        /*0030*/ 	.string	"ptxas"
        /*0030*/ 	.string	"Cuda compilation tools, release 13.0, V13.0.88"
        /*0030*/ 	.string	"Build cuda_13.0.r13.0/compiler.36424714_0"
        /*0030*/ 	.string	"-arch sm_90a -m 64 "



//--------------------- .note.nv.cuinfo           --------------------------
	.section	.note.nv.cuinfo,"",@"SHT_NOTE"
	.sectionflags	@"SHF_NOTE_NV_CUINFO"
        /*0018*/ 	.short	0x0002
        /*001a*/ 	.short	0x005a
        /*001c*/ 	.short	0x0082
	.zero		2


//--------------------- .nv.info                  --------------------------
	.section	.nv.info,"",@"SHT_CUDA_INFO"
	.align	4


	//----- nvinfo : EIATTR_REGCOUNT
	.align		4
        /*0000*/ 	.byte	0x04, 0x2f
        /*0002*/ 	.short	(.L_16 - .L_15)
	.align		4
.L_15:
        /*0004*/ 	.word	index@(_ZN7cutlass13device_kernelINS_4fmha6kernel28FmhaKernelTmaWarpSpecializedINS1_10collective30FmhaMainloopTmaWarpSpecializedINS_10bfloat16_tEffN4cute5tupleIJNS7_1CILi128EEENS9_ILi64EEENS9_ILi192EEEEEENS8_IJiNS9_ILi1EEENS8_IJiiEEEEEESG_SG_NS4_13DefaultFusionEJNS2_6OptionILNS2_3TagE0ENS9_ILb1EEEEENSI_ILSJ_2ESK_EEEEENS4_15FmhaFwdEpilogueIS6_fNS8_IJSB_SC_SB_EEEEENS2_23PersistentTileSchedulerEJSL_SM_EEEEEvNT_6ParamsE)
        /*0008*/ 	.word	0x000000a8


	//----- nvinfo : EIATTR_FRAME_SIZE
	.align		4
.L_16:
        /*000c*/ 	.byte	0x04, 0x11
        /*000e*/ 	.short	(.L_18 - .L_17)
	.align		4
.L_17:
        /*0010*/ 	.word	index@($__internal_0_$__cuda_sm20_rcp_rn_f32_slowpath)
        /*0014*/ 	.word	0x00000000


	//----- nvinfo : EIATTR_FRAME_SIZE
	.align		4
.L_18:
        /*0018*/ 	.byte	0x04, 0x11
        /*001a*/ 	.short	(.L_20 - .L_19)
	.align		4
.L_19:
        /*001c*/ 	.word	index@(_ZN7cutlass13device_kernelINS_4fmha6kernel28FmhaKernelTmaWarpSpecializedINS1_10collective30FmhaMainloopTmaWarpSpecializedINS_10bfloat16_tEffN4cute5tupleIJNS7_1CILi128EEENS9_ILi64EEENS9_ILi192EEEEEENS8_IJiNS9_ILi1EEENS8_IJiiEEEEEESG_SG_NS4_13DefaultFusionEJNS2_6OptionILNS2_3TagE0ENS9_ILb1EEEEENSI_ILSJ_2ESK_EEEEENS4_15FmhaFwdEpilogueIS6_fNS8_IJSB_SC_SB_EEEEENS2_23PersistentTileSchedulerEJSL_SM_EEEEEvNT_6ParamsE)
        /*0020*/ 	.word	0x00000000


	//----- nvinfo : EIATTR_MIN_STACK_SIZE
	.align		4
.L_20:
        /*0024*/ 	.byte	0x04, 0x12
        /*0026*/ 	.short	(.L_22 - .L_21)
	.align		4
.L_21:
        /*0028*/ 	.word	index@(_ZN7cutlass13device_kernelINS_4fmha6kernel28FmhaKernelTmaWarpSpecializedINS1_10collective30FmhaMainloopTmaWarpSpecializedINS_10bfloat16_tEffN4cute5tupleIJNS7_1CILi128EEENS9_ILi64EEENS9_ILi192EEEEEENS8_IJiNS9_ILi1EEENS8_IJiiEEEEEESG_SG_NS4_13DefaultFusionEJNS2_6OptionILNS2_3TagE0ENS9_ILb1EEEEENSI_ILSJ_2ESK_EEEEENS4_15FmhaFwdEpilogueIS6_fNS8_IJSB_SC_SB_EEEEENS2_23PersistentTileSchedulerEJSL_SM_EEEEEvNT_6ParamsE)
        /*002c*/ 	.word	0x00000000
.L_22:


//--------------------- .nv.compat                --------------------------
	.section	.nv.compat,"",@"SHT_CUDA_COMPAT_INFO"
	.align	4
        /*0000*/ 	.byte	0x02, 0x09, 0x01, 0x00, 0x02, 0x02, 0x04, 0x00, 0x02, 0x05, 0x05, 0x00, 0x03, 0x07, 0x01, 0x01
        /*0010*/ 	.byte	0x02, 0x03, 0x01, 0x00, 0x02, 0x06, 0x01, 0x00, 0x04, 0x0b, 0x08, 0x00, 0x00, 0x00, 0x00, 0x00
        /*0020*/ 	.byte	0x00, 0x00, 0x00, 0x00


//--------------------- .nv.info._ZN7cutlass13device_kernelINS_4fmha6kernel28FmhaKernelTmaWarpSpecializedINS1_10collective30FmhaMainloopTmaWarpSpecializedINS_10bfloat16_tEffN4cute5tupleIJNS7_1CILi128EEENS9_ILi64EEENS9_ILi192EEEEEENS8_IJiNS9_ILi1EEENS8_IJiiEEEEEESG_SG_NS4_13DefaultFusionEJNS2_6OptionILNS2_3TagE0ENS9_ILb1EEEEENSI_ILSJ_2ESK_EEEEENS4_15FmhaFwdEpilogueIS6_fNS8_IJSB_SC_SB_EEEEENS2_23PersistentTileSchedulerEJSL_SM_EEEEEvNT_6ParamsE --------------------------
	.section	.nv.info._ZN7cutlass13device_kernelINS_4fmha6kernel28FmhaKernelTmaWarpSpecializedINS1_10collective30FmhaMainloopTmaWarpSpecializedINS_10bfloat16_tEffN4cute5tupleIJNS7_1CILi128EEENS9_ILi64EEENS9_ILi192EEEEEENS8_IJiNS9_ILi1EEENS8_IJiiEEEEEESG_SG_NS4_13DefaultFusionEJNS2_6OptionILNS2_3TagE0ENS9_ILb1EEEEENSI_ILSJ_2ESK_EEEEENS4_15FmhaFwdEpilogueIS6_fNS8_IJSB_SC_SB_EEEEENS2_23PersistentTileSchedulerEJSL_SM_EEEEEvNT_6ParamsE,"",@"SHT_CUDA_INFO"
	.sectionflags	@""
	.align	4


	//----- nvinfo : EIATTR_CUDA_API_VERSION
	.align		4
        /*0000*/ 	.byte	0x04, 0x37
        /*0002*/ 	.short	(.L_24 - .L_23)
.L_23:
        /*0004*/ 	.word	0x00000082


	//----- nvinfo : EIATTR_KPARAM_INFO
	.align		4
.L_24:
        /*0008*/ 	.byte	0x04, 0x17
        /*000a*/ 	.short	(.L_26 - .L_25)
.L_25:
        /*000c*/ 	.word	0x00000000
        /*0010*/ 	.short	0x0000
        /*0012*/ 	.short	0x0070
        /*0014*/ 	.byte	0x00, 0xf0, 0x01, 0x20


	//----- nvinfo : EIATTR_SPARSE_MMA_MASK
	.align		4
.L_26:
        /*0018*/ 	.byte	0x03, 0x50
        /*001a*/ 	.short	0x0000


	//----- nvinfo : EIATTR_MAXREG_COUNT
	.align		4
        /*001c*/ 	.byte	0x03, 0x1b
        /*001e*/ 	.short	0x00a8


	//----- nvinfo : EIATTR_NUM_BARRIERS
	.align		4
        /*0020*/ 	.byte	0x02, 0x4c
        /*0022*/ 	.byte	0x02
	.zero		1


	//----- nvinfo : EIATTR_EXTERNS
	.align		4
        /*0024*/ 	.byte	0x04, 0x0f
        /*0026*/ 	.short	(.L_28 - .L_27)


	//   ....[0]....
	.align		4
.L_27:
        /*0028*/ 	.word	index@(__assertfail)


	//----- nvinfo : EIATTR_MERCURY_ISA_VERSION
	.align		4
.L_28:
        /*002c*/ 	.byte	0x03, 0x5f
        /*002e*/ 	.short	0x0101


	//----- nvinfo : EIATTR_INT_WARP_WIDE_INSTR_OFFSETS
	.align		4
        /*0030*/ 	.byte	0x04, 0x31
        /*0032*/ 	.short	(.L_30 - .L_29)


	//   ....[0]....
.L_29:
        /*0034*/ 	.word	0x00000790


	//   ....[1]....
        /*0038*/ 	.word	0x000007a0


	//   ....[2]....
        /*003c*/ 	.word	0x000007b0


	//   ....[3]....
        /*0040*/ 	.word	0x000007c0


	//   ....[4]....
        /*0044*/ 	.word	0x00000830


	//   ....[5]....
        /*0048*/ 	.word	0x00000a10


	//   ....[6]....
        /*004c*/ 	.word	0x00000ad0


	//----- nvinfo : EIATTR_COOP_GROUP_MASK_REGIDS
	.align		4
.L_30:
        /*0050*/ 	.byte	0x04, 0x29
        /*0052*/ 	.short	(.L_32 - .L_31)


	//   ....[0]....
.L_31:
        /*0054*/ 	.word	0xffffffff


	//   ....[1]....
        /*0058*/ 	.word	0xffffffff


	//   ....[2]....
        /*005c*/ 	.word	0xffffffff


	//   ....[3]....
        /*0060*/ 	.word	0xffffffff


	//   ....[4]....
        /*0064*/ 	.word	0xffffffff


	//   ....[5]....
        /*0068*/ 	.word	0xffffffff


	//   ....[6]....
        /*006c*/ 	.word	0xffffffff


	//   ....[7]....
        /*0070*/ 	.word	0xffffffff


	//   ....[8]....
        /*0074*/ 	.word	0xffffffff


	//   ....[9]....
        /*0078*/ 	.word	0xffffffff


	//   ....[10]....
        /*007c*/ 	.word	0xffffffff


	//   ....[11]....
        /*0080*/ 	.word	0xffffffff


	//   ....[12]....
        /*0084*/ 	.word	0xffffffff


	//   ....[13]....
        /*0088*/ 	.word	0xffffffff


	//   ....[14]....
        /*008c*/ 	.word	0xffffffff


	//   ....[15]....
        /*0090*/ 	.word	0xffffffff


	//   ....[16]....
        /*0094*/ 	.word	0xffffffff


	//   ....[17]....
        /*0098*/ 	.word	0xffffffff


	//----- nvinfo : EIATTR_COOP_GROUP_INSTR_OFFSETS
	.align		4
.L_32:
        /*009c*/ 	.byte	0x04, 0x28
        /*009e*/ 	.short	(.L_34 - .L_33)


	//   ....[0]....
.L_33:
        /*00a0*/ 	.word	0x00000070


	//   ....[1]....
        /*00a4*/ 	.word	0x000000a0


	//   ....[2]....
        /*00a8*/ 	.word	0x000001d0


	//   ....[3]....
        /*00ac*/ 	.word	0x00000410


	//   ....[4]....
        /*00b0*/ 	.word	0x000005d0


	//   ....[5]....
        /*00b4*/ 	.word	0x00000730


	//   ....[6]....
        /*00b8*/ 	.word	0x00001b30


	//   ....[7]....
        /*00bc*/ 	.word	0x00001b60


	//   ....[8]....
        /*00c0*/ 	.word	0x00001dc0


	//   ....[9]....
        /*00c4*/ 	.word	0x00001ef0


	//   ....[10]....
        /*00c8*/ 	.word	0x00003440


	//   ....[11]....
        /*00cc*/ 	.word	0x00003470


	//   ....[12]....
        /*00d0*/ 	.word	0x00003600


	//   ....[13]....
        /*00d4*/ 	.word	0x00003750


	//   ....[14]....
        /*00d8*/ 	.word	0x00004eb0


	//   ....[15]....
        /*00dc*/ 	.word	0x00004ee0


	//   ....[16]....
        /*00e0*/ 	.word	0x00004f30


	//   ....[17]....
        /*00e4*/ 	.word	0x00004f50


	//----- nvinfo : EIATTR_REG_RECONFIG
	.align		4
.L_34:
        /*00e8*/ 	.byte	0x01, 0x54
	.zero		2


	//----- nvinfo : EIATTR_SYSCALL_OFFSETS
	.align		4
        /*00ec*/ 	.byte	0x04, 0x46
        /*00ee*/ 	.short	(.L_36 - .L_35)


	//   ....[0]....
.L_35:
        /*00f0*/ 	.word	0x00005e30


	//   ....[1]....
        /*00f4*/ 	.word	0x00005fc0


	//----- nvinfo : EIATTR_MBARRIER_INSTR_OFFSETS
	.align		4
.L_36:
        /*00f8*/ 	.byte	0x04, 0x39
        /*00fa*/ 	.short	(.L_38 - .L_37)


	//   ....[0]....
.L_37:
        /*00fc*/ 	.word	0x000003c0
        /*0100*/ 	.word	0x000000ff
        /*0104*/ 	.word	0x0002e450
        /*0108*/ 	.short	0x0100
        /*010a*/ 	.byte	0x08
	.zero		1


	//   ....[1]....
        /*010c*/ 	.word	0x000003d0
        /*0110*/ 	.word	0x000000ff
        /*0114*/ 	.word	0x0002e460
        /*0118*/ 	.short	0x0100
        /*011a*/ 	.byte	0x08
	.zero		1


	//   ....[2]....
        /*011c*/ 	.word	0x000003e0
        /*0120*/ 	.word	0x000000ff
        /*0124*/ 	.word	0x0002e458
        /*0128*/ 	.short	0x0100
        /*012a*/ 	.byte	0x08
	.zero		1


	//   ....[3]....
        /*012c*/ 	.word	0x000003f0
        /*0130*/ 	.word	0x000000ff
        /*0134*/ 	.word	0x0002e468
        /*0138*/ 	.short	0x0100
        /*013a*/ 	.byte	0x08
	.zero		1


	//   ....[4]....
        /*013c*/ 	.word	0x00000520
        /*0140*/ 	.word	0x000000ff
        /*0144*/ 	.word	0x0002e400
        /*0148*/ 	.short	0x0100
        /*014a*/ 	.byte	0x08
	.zero		1


	//   ....[5]....
        /*014c*/ 	.word	0x00000530
        /*0150*/ 	.word	0x000000ff
        /*0154*/ 	.word	0x0002e428
        /*0158*/ 	.short	0x0100
        /*015a*/ 	.byte	0x08
	.zero		1


	//   ....[6]....
        /*015c*/ 	.word	0x00000540
        /*0160*/ 	.word	0x000000ff
        /*0164*/ 	.word	0x0002e408
        /*0168*/ 	.short	0x0100
        /*016a*/ 	.byte	0x08
	.zero		1


	//   ....[7]....
        /*016c*/ 	.word	0x00000550
        /*0170*/ 	.word	0x000000ff
        /*0174*/ 	.word	0x0002e430
        /*0178*/ 	.short	0x0100
        /*017a*/ 	.byte	0x08
	.zero		1


	//   ....[8]....
        /*017c*/ 	.word	0x00000560
        /*0180*/ 	.word	0x000000ff
        /*0184*/ 	.word	0x0002e410
        /*0188*/ 	.short	0x0100
        /*018a*/ 	.byte	0x08
	.zero		1


	//   ....[9]....
        /*018c*/ 	.word	0x00000570
        /*0190*/ 	.word	0x000000ff
        /*0194*/ 	.word	0x0002e438
        /*0198*/ 	.short	0x0100
        /*019a*/ 	.byte	0x08
	.zero		1


	//   ....[10]....
        /*019c*/ 	.word	0x00000580
        /*01a0*/ 	.word	0x000000ff
        /*01a4*/ 	.word	0x0002e418
        /*01a8*/ 	.short	0x0100
        /*01aa*/ 	.byte	0x08
	.zero		1


	//   ....[11]....
        /*01ac*/ 	.word	0x00000590
        /*01b0*/ 	.word	0x000000ff
        /*01b4*/ 	.word	0x0002e440
        /*01b8*/ 	.short	0x0100
        /*01ba*/ 	.byte	0x08
	.zero		1


	//   ....[12]....
        /*01bc*/ 	.word	0x000005a0
        /*01c0*/ 	.word	0x000000ff
        /*01c4*/ 	.word	0x0002e420
        /*01c8*/ 	.short	0x0100
        /*01ca*/ 	.byte	0x08
	.zero		1


	//   ....[13]....
        /*01cc*/ 	.word	0x000005b0
        /*01d0*/ 	.word	0x000000ff
        /*01d4*/ 	.word	0x0002e448
        /*01d8*/ 	.short	0x0100
        /*01da*/ 	.byte	0x08
	.zero		1


	//   ....[14]....
        /*01dc*/ 	.word	0x000006e0
        /*01e0*/ 	.word	0x000000ff
        /*01e4*/ 	.word	0x0002e470
        /*01e8*/ 	.short	0x0100
        /*01ea*/ 	.byte	0x08
	.zero		1


	//   ....[15]....
        /*01ec*/ 	.word	0x000006f0
        /*01f0*/ 	.word	0x000000ff
        /*01f4*/ 	.word	0x0002e480
        /*01f8*/ 	.short	0x0100
        /*01fa*/ 	.byte	0x08
	.zero		1


	//   ....[16]....
        /*01fc*/ 	.word	0x00000700
        /*0200*/ 	.word	0x000000ff
        /*0204*/ 	.word	0x0002e478
        /*0208*/ 	.short	0x0100
        /*020a*/ 	.byte	0x08
	.zero		1


	//   ....[17]....
        /*020c*/ 	.word	0x00000710
        /*0210*/ 	.word	0x000000ff
        /*0214*/ 	.word	0x0002e488
        /*0218*/ 	.short	0x0100
        /*021a*/ 	.byte	0x08
	.zero		1


	//   ....[18]....
        /*021c*/ 	.word	0x00000850
        /*0220*/ 	.word	0x000000ff
        /*0224*/ 	.word	0x0002e490
        /*0228*/ 	.short	0x0100
        /*022a*/ 	.byte	0x06
	.zero		1


	//   ....[19]....
        /*022c*/ 	.word	0x00000860
        /*0230*/ 	.word	0x000000ff
        /*0234*/ 	.word	0x0002e498
        /*0238*/ 	.short	0x0100
        /*023a*/ 	.byte	0x06
	.zero		1


	//   ....[20]....
        /*023c*/ 	.word	0x00000870
        /*0240*/ 	.word	0x000000ff
        /*0244*/ 	.word	0x0002e4a0
        /*0248*/ 	.short	0x0100
        /*024a*/ 	.byte	0x06
	.zero		1


	//   ....[21]....
        /*024c*/ 	.word	0x00000880
        /*0250*/ 	.word	0x000000ff
        /*0254*/ 	.word	0x0002e4a8
        /*0258*/ 	.short	0x0100
        /*025a*/ 	.byte	0x06
	.zero		1


	//   ....[22]....
        /*025c*/ 	.word	0x00000980
        /*0260*/ 	.word	0x000000ff
        /*0264*/ 	.word	0x0002e4c0
        /*0268*/ 	.short	0x0100
        /*026a*/ 	.byte	0x08
	.zero		1


	//   ....[23]....
        /*026c*/ 	.word	0x00000990
        /*0270*/ 	.word	0x000000ff
        /*0274*/ 	.word	0x0002e4e0
        /*0278*/ 	.short	0x0100
        /*027a*/ 	.byte	0x08
	.zero		1


	//   ....[24]....
        /*027c*/ 	.word	0x000009a0
        /*0280*/ 	.word	0x000000ff
        /*0284*/ 	.word	0x0002e4c8
        /*0288*/ 	.short	0x0100
        /*028a*/ 	.byte	0x08
	.zero		1


	//   ....[25]....
        /*028c*/ 	.word	0x000009b0
        /*0290*/ 	.word	0x000000ff
        /*0294*/ 	.word	0x0002e4e8
        /*0298*/ 	.short	0x0100
        /*029a*/ 	.byte	0x08
	.zero		1


	//   ....[26]....
        /*029c*/ 	.word	0x000009c0
        /*02a0*/ 	.word	0x000000ff
        /*02a4*/ 	.word	0x0002e4d0
        /*02a8*/ 	.short	0x0100
        /*02aa*/ 	.byte	0x08
	.zero		1


	//   ....[27]....
        /*02ac*/ 	.word	0x000009d0
        /*02b0*/ 	.word	0x000000ff
        /*02b4*/ 	.word	0x0002e4f0
        /*02b8*/ 	.short	0x0100
        /*02ba*/ 	.byte	0x08
	.zero		1


	//   ....[28]....
        /*02bc*/ 	.word	0x000009e0
        /*02c0*/ 	.word	0x000000ff
        /*02c4*/ 	.word	0x0002e4d8
        /*02c8*/ 	.short	0x0100
        /*02ca*/ 	.byte	0x08
	.zero		1


	//   ....[29]....
        /*02cc*/ 	.word	0x000009f0
        /*02d0*/ 	.word	0x000000ff
        /*02d4*/ 	.word	0x0002e4f8
        /*02d8*/ 	.short	0x0100
        /*02da*/ 	.byte	0x08
	.zero		1


	//   ....[30]....
        /*02dc*/ 	.word	0x00000b00
        /*02e0*/ 	.word	0x000000ff
        /*02e4*/ 	.word	0x0002e4b0
        /*02e8*/ 	.short	0x0100
        /*02ea*/ 	.byte	0x06
	.zero		1


	//   ....[31]....
        /*02ec*/ 	.word	0x00001340
        /*02f0*/ 	.word	0x000000ff
        /*02f4*/ 	.word	0x0002e450
        /*02f8*/ 	.short	0x010a
        /*02fa*/ 	.byte	0x06
	.zero		1


	//   ....[32]....
        /*02fc*/ 	.word	0x000013d0
        /*0300*/ 	.word	0x000000ff
        /*0304*/ 	.word	0x0002e400
        /*0308*/ 	.short	0x010a
        /*030a*/ 	.byte	0x30
	.zero		1


	//   ....[33]....
        /*030c*/ 	.word	0x00001420
        /*0310*/ 	.word	0x000000ff
        /*0314*/ 	.word	0xfffffff8
        /*0318*/ 	.short	0x010a
        /*031a*/ 	.byte	0x06
	.zero		1


	//   ....[34]....
        /*031c*/ 	.word	0x00002670
        /*0320*/ 	.word	0x0000000f
        /*0324*/ 	.word	0x00000000
        /*0328*/ 	.short	0x0101
        /*032a*/ 	.byte	0x05
	.zero		1


	//   ....[35]....
        /*032c*/ 	.word	0x00002a90
        /*0330*/ 	.word	0x000000ff
        /*0334*/ 	.word	0x0002e400
        /*0338*/ 	.short	0x010a
        /*033a*/ 	.byte	0x06
	.zero		1


	//   ....[36]....
        /*033c*/ 	.word	0x00002c70
        /*0340*/ 	.word	0x000000ff
        /*0344*/ 	.word	0x00000000
        /*0348*/ 	.short	0x0101
        /*034a*/ 	.byte	0x30
	.zero		1


	//   ....[37]....
        /*034c*/ 	.word	0x00002e10
        /*0350*/ 	.word	0x000000ff
        /*0354*/ 	.word	0x0002e400
        /*0358*/ 	.short	0x010a
        /*035a*/ 	.byte	0x07
	.zero		1


	//   ....[38]....
        /*035c*/ 	.word	0x000042a0
        /*0360*/ 	.word	0x000000ff
        /*0364*/ 	.word	0x0002e400
        /*0368*/ 	.short	0x010a
        /*036a*/ 	.byte	0x0a
	.zero		1


	//   ....[39]....
        /*036c*/ 	.word	0x000049c0
        /*0370*/ 	.word	0x000000ff
        /*0374*/ 	.word	0x0002e400
        /*0378*/ 	.short	0x010a
        /*037a*/ 	.byte	0x0a
	.zero		1


	//   ....[40]....
        /*037c*/ 	.word	0x00004b90
        /*0380*/ 	.word	0x000000ff
        /*0384*/ 	.word	0x00000000
        /*0388*/ 	.short	0x0101
        /*038a*/ 	.byte	0x0a
	.zero		1


	//   ....[41]....
        /*038c*/ 	.word	0x00004c40
        /*0390*/ 	.word	0x000000ff
        /*0394*/ 	.word	0x00000000
        /*0398*/ 	.short	0x0101
        /*039a*/ 	.byte	0x05
	.zero		1


	//   ....[42]....
        /*039c*/ 	.word	0x00004df0
        /*03a0*/ 	.word	0x000000ff
        /*03a4*/ 	.word	0x00000000
        /*03a8*/ 	.short	0x0101
        /*03aa*/ 	.byte	0x06
	.zero		1


	//   ....[43]....
        /*03ac*/ 	.word	0x00004e80
        /*03b0*/ 	.word	0x000000ff
        /*03b4*/ 	.word	0x00000000
        /*03b8*/ 	.short	0x0101
        /*03ba*/ 	.byte	0x04
	.zero		1


	//   ....[44]....
        /*03bc*/ 	.word	0x000056c0
        /*03c0*/ 	.word	0x000000ff
        /*03c4*/ 	.word	0x0002e498
        /*03c8*/ 	.short	0x010a
        /*03ca*/ 	.byte	0x04
	.zero		1


	//   ....[45]....
        /*03cc*/ 	.word	0x00007630
        /*03d0*/ 	.word	0x00000000
        /*03d4*/ 	.word	0x0002e490
        /*03d8*/ 	.short	0x0101
        /*03da*/ 	.byte	0x05
	.zero		1


	//   ....[46]....
        /*03dc*/ 	.word	0x000079f0
        /*03e0*/ 	.word	0x00000007
        /*03e4*/ 	.word	0x0002e460
        /*03e8*/ 	.short	0x010a
        /*03ea*/ 	.byte	0x3f
	.zero		1


	//   ....[47]....
        /*03ec*/ 	.word	0x00007d10
        /*03f0*/ 	.word	0x00000007
        /*03f4*/ 	.word	0x0002e4b0
        /*03f8*/ 	.short	0x0101
        /*03fa*/ 	.byte	0x3f
	.zero		1


	//   ....[48]....
        /*03fc*/ 	.word	0x00007d20
        /*0400*/ 	.word	0x00000007
        /*0404*/ 	.word	0x0002e4b0
        /*0408*/ 	.short	0x010a
        /*040a*/ 	.byte	0x3f
	.zero		1


	//   ....[49]....
        /*040c*/ 	.word	0x00007dc0
        /*0410*/ 	.word	0x00000004
        /*0414*/ 	.word	0x0002e460
        /*0418*/ 	.short	0x010a
        /*041a*/ 	.byte	0x3f
	.zero		1


	//   ....[50]....
        /*041c*/ 	.word	0x000083e0
        /*0420*/ 	.word	0x00000008
        /*0424*/ 	.word	0x0002e428
        /*0428*/ 	.short	0x010a
        /*042a*/ 	.byte	0x3f
	.zero		1


	//   ....[51]....
        /*042c*/ 	.word	0x00008700
        /*0430*/ 	.word	0x00000005
        /*0434*/ 	.word	0x0002e4b0
        /*0438*/ 	.short	0x0101
        /*043a*/ 	.byte	0x3f
	.zero		1


	//   ....[52]....
        /*043c*/ 	.word	0x00008710
        /*0440*/ 	.word	0x00000005
        /*0444*/ 	.word	0x0002e4b0
        /*0448*/ 	.short	0x010a
        /*044a*/ 	.byte	0x3f
	.zero		1


	//   ....[53]....
        /*044c*/ 	.word	0x000087c0
        /*0450*/ 	.word	0x00000007
        /*0454*/ 	.word	0x0002e428
        /*0458*/ 	.short	0x010a
        /*045a*/ 	.byte	0x3f
	.zero		1


	//   ....[54]....
        /*045c*/ 	.word	0x00008b70
        /*0460*/ 	.word	0x00000006
        /*0464*/ 	.word	0x0002e428
        /*0468*/ 	.short	0x010a
        /*046a*/ 	.byte	0x3f
	.zero		1


	//   ....[55]....
        /*046c*/ 	.word	0x00008eb0
        /*0470*/ 	.word	0x00000006
        /*0474*/ 	.word	0x0002e428
        /*0478*/ 	.short	0x010a
        /*047a*/ 	.byte	0x3f
	.zero		1


	//   ....[56]....
        /*047c*/ 	.word	0x00009240
        /*0480*/ 	.word	0x00000003
        /*0484*/ 	.word	0x0002e450
        /*0488*/ 	.short	0x010a
        /*048a*/ 	.byte	0x3f
	.zero		1


	//   ....[57]....
        /*048c*/ 	.word	0x000092a0
        /*0490*/ 	.word	0x00000005
        /*0494*/ 	.word	0x0002e400
        /*0498*/ 	.short	0x010a
        /*049a*/ 	.byte	0x3f
	.zero		1


	//   ....[58]....
        /*049c*/ 	.word	0x00009300
        /*04a0*/ 	.word	0x00000000
        /*04a4*/ 	.word	0xfffffff8
        /*04a8*/ 	.short	0x010a
        /*04aa*/ 	.byte	0x3f
	.zero		1


	//   ....[59]....
        /*04ac*/ 	.word	0x00009360
        /*04b0*/ 	.word	0x00000007
        /*04b4*/ 	.word	0x0002e400
        /*04b8*/ 	.short	0x010a
        /*04ba*/ 	.byte	0x3f
	.zero		1


	//   ....[60]....
        /*04bc*/ 	.word	0x000093c0
        /*04c0*/ 	.word	0x00000005
        /*04c4*/ 	.word	0x0002e400
        /*04c8*/ 	.short	0x010a
        /*04ca*/ 	.byte	0x3f
	.zero		1


	//   ....[61]....
        /*04cc*/ 	.word	0x00009420
        /*04d0*/ 	.word	0x00000008
        /*04d4*/ 	.word	0x0002e400
        /*04d8*/ 	.short	0x010a
        /*04da*/ 	.byte	0x3f
	.zero		1


	//   ....[62]....
        /*04dc*/ 	.word	0x00009480
        /*04e0*/ 	.word	0x00000003
        /*04e4*/ 	.word	0x0002e498
        /*04e8*/ 	.short	0x010a
        /*04ea*/ 	.byte	0x3f
	.zero		1


	//   ....[63]....
        /*04ec*/ 	.word	0x00009550
        /*04f0*/ 	.word	0x00000007
        /*04f4*/ 	.word	0x0002e460
        /*04f8*/ 	.short	0x010a
        /*04fa*/ 	.byte	0x3f
	.zero		1


	//   ....[64]....
        /*04fc*/ 	.word	0x000095a0
        /*0500*/ 	.word	0x00000007
        /*0504*/ 	.word	0x0002e4b0
        /*0508*/ 	.short	0x010a
        /*050a*/ 	.byte	0x3f
	.zero		1


	//   ....[65]....
        /*050c*/ 	.word	0x000095f0
        /*0510*/ 	.word	0x00000004
        /*0514*/ 	.word	0x0002e460
        /*0518*/ 	.short	0x010a
        /*051a*/ 	.byte	0x3f
	.zero		1


	//   ....[66]....
        /*051c*/ 	.word	0x000096c0
        /*0520*/ 	.word	0x00000008
        /*0524*/ 	.word	0x0002e428
        /*0528*/ 	.short	0x010a
        /*052a*/ 	.byte	0x3f
	.zero		1


	//   ....[67]....
        /*052c*/ 	.word	0x00009710
        /*0530*/ 	.word	0x00000005
        /*0534*/ 	.word	0x0002e4b0
        /*0538*/ 	.short	0x010a
        /*053a*/ 	.byte	0x3f
	.zero		1


	//   ....[68]....
        /*053c*/ 	.word	0x00009760
        /*0540*/ 	.word	0x00000007
        /*0544*/ 	.word	0x0002e428
        /*0548*/ 	.short	0x010a
        /*054a*/ 	.byte	0x3f
	.zero		1


	//   ....[69]....
        /*054c*/ 	.word	0x000097b0
        /*0550*/ 	.word	0x00000006
        /*0554*/ 	.word	0x0002e428
        /*0558*/ 	.short	0x010a
        /*055a*/ 	.byte	0x3f
	.zero		1


	//   ....[70]....
        /*055c*/ 	.word	0x00009800
        /*0560*/ 	.word	0x00000006
        /*0564*/ 	.word	0x0002e428
        /*0568*/ 	.short	0x010a
        /*056a*/ 	.byte	0x3f
	.zero		1


	//----- nvinfo : EIATTR_NUM_MBARRIERS
	.align		4
.L_38:
        /*056c*/ 	.byte	0x03, 0x38
        /*056e*/ 	.short	0x001f


	//----- nvinfo : EIATTR_EXIT_INSTR_OFFSETS
	.align		4
        /*0570*/ 	.byte	0x04, 0x1c
        /*0572*/ 	.short	(.L_40 - .L_39)


	//   ....[0]....
.L_39:
        /*0574*/ 	.word	0x00000b60


	//   ....[1]....
        /*0578*/ 	.word	0x00000bd0


	//   ....[2]....
        /*057c*/ 	.word	0x00007650


	//   ....[3]....
        /*0580*/ 	.word	0x000076b0


	//   ....[4]....
        /*0584*/ 	.word	0x000076e0


	//   ....[5]....
        /*0588*/ 	.word	0x000080d0


	//   ....[6]....
        /*058c*/ 	.word	0x00008100


	//   ....[7]....
        /*0590*/ 	.word	0x00009220


	//----- nvinfo : EIATTR_MAX_THREADS
	.align		4
.L_40:
        /*0594*/ 	.byte	0x04, 0x05
        /*0596*/ 	.short	(.L_42 - .L_41)
.L_41:
        /*0598*/ 	.word	0x00000180
        /*059c*/ 	.word	0x00000001
        /*05a0*/ 	.word	0x00000001


	//----- nvinfo : EIATTR_CRS_STACK_SIZE
	.align		4
.L_42:
        /*05a4*/ 	.byte	0x04, 0x1e
        /*05a6*/ 	.short	(.L_44 - .L_43)
.L_43:
        /*05a8*/ 	.word	0x00000000


	//----- nvinfo : EIATTR_CBANK_PARAM_SIZE
	.align		4
.L_44:
        /*05ac*/ 	.byte	0x03, 0x19
        /*05ae*/ 	.short	0x0870


	//----- nvinfo : EIATTR_PARAM_CBANK
	.align		4
        /*05b0*/ 	.byte	0x04, 0x0a
        /*05b2*/ 	.short	(.L_46 - .L_45)
	.align		4
.L_45:
        /*05b4*/ 	.word	index@(.nv.constant0._ZN7cutlass13device_kernelINS_4fmha6kernel28FmhaKernelTmaWarpSpecializedINS1_10collective30FmhaMainloopTmaWarpSpecializedINS_10bfloat16_tEffN4cute5tupleIJNS7_1CILi128EEENS9_ILi64EEENS9_ILi192EEEEEENS8_IJiNS9_ILi1EEENS8_IJiiEEEEEESG_SG_NS4_13DefaultFusionEJNS2_6OptionILNS2_3TagE0ENS9_ILb1EEEEENSI_ILSJ_2ESK_EEEEENS4_15FmhaFwdEpilogueIS6_fNS8_IJSB_SC_SB_EEEEENS2_23PersistentTileSchedulerEJSL_SM_EEEEEvNT_6ParamsE)
        /*05b8*/ 	.short	0x0210
        /*05ba*/ 	.short	0x0870


	//----- nvinfo : EIATTR_SW_WAR
	.align		4
.L_46:
        /*05bc*/ 	.byte	0x04, 0x36
        /*05be*/ 	.short	(.L_48 - .L_47)
.L_47:
        /*05c0*/ 	.word	0x00000008
.L_48:


//--------------------- .nv.callgraph             --------------------------
	.section	.nv.callgraph,"",@"SHT_CUDA_CALLGRAPH"
	.align	4
	.sectionentsize	8
	.align		4
        /*0000*/ 	.word	0x00000000
	.align		4
        /*0004*/ 	.word	0xffffffff
	.align		4
        /*0008*/ 	.word	index@(_ZN7cutlass13device_kernelINS_4fmha6kernel28FmhaKernelTmaWarpSpecializedINS1_10collective30FmhaMainloopTmaWarpSpecializedINS_10bfloat16_tEffN4cute5tupleIJNS7_1CILi128EEENS9_ILi64EEENS9_ILi192EEEEEENS8_IJiNS9_ILi1EEENS8_IJiiEEEEEESG_SG_NS4_13DefaultFusionEJNS2_6OptionILNS2_3TagE0ENS9_ILb1EEEEENSI_ILSJ_2ESK_EEEEENS4_15FmhaFwdEpilogueIS6_fNS8_IJSB_SC_SB_EEEEENS2_23PersistentTileSchedulerEJSL_SM_EEEEEvNT_6ParamsE)
	.align		4
        /*000c*/ 	.word	index@(__assertfail)
	.align		4
        /*0010*/ 	.word	0x00000000
	.align		4
        /*0014*/ 	.word	0xfffffffe
	.align		4
        /*0018*/ 	.word	0x00000000
	.align		4
        /*001c*/ 	.word	0xfffffffd
	.align		4
        /*0020*/ 	.word	0x00000000
	.align		4
        /*0024*/ 	.word	0xfffffffc


//--------------------- .nv.constant4             --------------------------
	.section	.nv.constant4,"a",@progbits
	.align	8
	.align		8
.nv.constant4:
        /*0000*/ 	.dword	__assertfail
	.align		8
        /*0008*/ 	.dword	__unnamed_1
	.align		8
        /*0010*/ 	.dword	__unnamed_2
	.align		8
        /*0018*/ 	.dword	_ZN39_INTERNAL_922a6df3_4_k_cu_c28c41fe_31154cuda3std3__45__cpo5beginE
	.align		8
        /*0020*/ 	.dword	_ZN39_INTERNAL_922a6df3_4_k_cu_c28c41fe_31154cuda3std3__45__cpo3endE
	.align		8
        /*0028*/ 	.dword	_ZN39_INTERNAL_922a6df3_4_k_cu_c28c41fe_31154cuda3std3__45__cpo6cbeginE
	.align		8
        /*0030*/ 	.dword	_ZN39_INTERNAL_922a6df3_4_k_cu_c28c41fe_31154cuda3std3__45__cpo4cendE
	.align		8
        /*0038*/ 	.dword	_ZN39_INTERNAL_922a6df3_4_k_cu_c28c41fe_31154cuda3std3__441_GLOBAL__N__922a6df3_4_k_cu_c28c41fe_31156ignoreE
	.align		8
        /*0040*/ 	.dword	_ZN39_INTERNAL_922a6df3_4_k_cu_c28c41fe_31154cuda3std3__419piecewise_constructE
	.align		8
        /*0048*/ 	.dword	_ZN39_INTERNAL_922a6df3_4_k_cu_c28c41fe_31154cuda3std3__48in_placeE
	.align		8
        /*0050*/ 	.dword	_ZN39_INTERNAL_922a6df3_4_k_cu_c28c41fe_31154cuda3std6ranges3__45__cpo4swapE
	.align		8
        /*0058*/ 	.dword	_ZN39_INTERNAL_922a6df3_4_k_cu_c28c41fe_31154cuda3std6ranges3__45__cpo9iter_moveE
	.align		8
        /*0060*/ 	.dword	_ZN39_INTERNAL_922a6df3_4_k_cu_c28c41fe_31154cute7productE
	.align		8
        /*0068*/ 	.dword	_ZN39_INTERNAL_922a6df3_4_k_cu_c28c41fe_31154cute1_E
	.align		8
        /*0070*/ 	.dword	$str$24
	.align		8
        /*0078*/ 	.dword	$str$25


//--------------------- .text._ZN7cutlass13device_kernelINS_4fmha6kernel28FmhaKernelTmaWarpSpecializedINS1_10collective30FmhaMainloopTmaWarpSpecializedINS_10bfloat16_tEffN4cute5tupleIJNS7_1CILi128EEENS9_ILi64EEENS9_ILi192EEEEEENS8_IJiNS9_ILi1EEENS8_IJiiEEEEEESG_SG_NS4_13DefaultFusionEJNS2_6OptionILNS2_3TagE0ENS9_ILb1EEEEENSI_ILSJ_2ESK_EEEEENS4_15FmhaFwdEpilogueIS6_fNS8_IJSB_SC_SB_EEEEENS2_23PersistentTileSchedulerEJSL_SM_EEEEEvNT_6ParamsE --------------------------
	.section	.text._ZN7cutlass13device_kernelINS_4fmha6kernel28FmhaKernelTmaWarpSpecializedINS1_10collective30FmhaMainloopTmaWarpSpecializedINS_10bfloat16_tEffN4cute5tupleIJNS7_1CILi128EEENS9_ILi64EEENS9_ILi192EEEEEENS8_IJiNS9_ILi1EEENS8_IJiiEEEEEESG_SG_NS4_13DefaultFusionEJNS2_6OptionILNS2_3TagE0ENS9_ILb1EEEEENSI_ILSJ_2ESK_EEEEENS4_15FmhaFwdEpilogueIS6_fNS8_IJSB_SC_SB_EEEEENS2_23PersistentTileSchedulerEJSL_SM_EEEEEvNT_6ParamsE,"ax",@progbits
	.align	128
.text._ZN7cutlass13device_kernelINS_4fmha6kernel28FmhaKernelTmaWarpSpecializedINS1_10collective30FmhaMainloopTmaWarpSpecializedINS_10bfloat16_tEffN4cute5tupleIJNS7_1CILi128EEENS9_ILi64EEENS9_ILi192EEEEEENS8_IJiNS9_ILi1EEENS8_IJiiEEEEEESG_SG_NS4_13DefaultFusionEJNS2_6OptionILNS2_3TagE0ENS9_ILb1EEEEENSI_ILSJ_2ESK_EEEEENS4_15FmhaFwdEpilogueIS6_fNS8_IJSB_SC_SB_EEEEENS2_23PersistentTileSchedulerEJSL_SM_EEEEEvNT_6ParamsE:
        .type           _ZN7cutlass13device_kernelINS_4fmha6kernel28FmhaKernelTmaWarpSpecializedINS1_10collective30FmhaMainloopTmaWarpSpecializedINS_10bfloat16_tEffN4cute5tupleIJNS7_1CILi128EEENS9_ILi64EEENS9_ILi192EEEEEENS8_IJiNS9_ILi1EEENS8_IJiiEEEEEESG_SG_NS4_13DefaultFusionEJNS2_6OptionILNS2_3TagE0ENS9_ILb1EEEEENSI_ILSJ_2ESK_EEEEENS4_15FmhaFwdEpilogueIS6_fNS8_IJSB_SC_SB_EEEEENS2_23PersistentTileSchedulerEJSL_SM_EEEEEvNT_6ParamsE,@function
        .size           _ZN7cutlass13device_kernelINS_4fmha6kernel28FmhaKernelTmaWarpSpecializedINS1_10collective30FmhaMainloopTmaWarpSpecializedINS_10bfloat16_tEffN4cute5tupleIJNS7_1CILi128EEENS9_ILi64EEENS9_ILi192EEEEEENS8_IJiNS9_ILi1EEENS8_IJiiEEEEEESG_SG_NS4_13DefaultFusionEJNS2_6OptionILNS2_3TagE0ENS9_ILb1EEEEENSI_ILSJ_2ESK_EEEEENS4_15FmhaFwdEpilogueIS6_fNS8_IJSB_SC_SB_EEEEENS2_23PersistentTileSchedulerEJSL_SM_EEEEEvNT_6ParamsE,(.L_x_140 - _ZN7cutlass13device_kernelINS_4fmha6kernel28FmhaKernelTmaWarpSpecializedINS1_10collective30FmhaMainloopTmaWarpSpecializedINS_10bfloat16_tEffN4cute5tupleIJNS7_1CILi128EEENS9_ILi64EEENS9_ILi192EEEEEENS8_IJiNS9_ILi1EEENS8_IJiiEEEEEESG_SG_NS4_13DefaultFusionEJNS2_6OptionILNS2_3TagE0ENS9_ILb1EEEEENSI_ILSJ_2ESK_EEEEENS4_15FmhaFwdEpilogueIS6_fNS8_IJSB_SC_SB_EEEEENS2_23PersistentTileSchedulerEJSL_SM_EEEEEvNT_6ParamsE)
        .other          _ZN7cutlass13device_kernelINS_4fmha6kernel28FmhaKernelTmaWarpSpecializedINS1_10collective30FmhaMainloopTmaWarpSpecializedINS_10bfloat16_tEffN4cute5tupleIJNS7_1CILi128EEENS9_ILi64EEENS9_ILi192EEEEEENS8_IJiNS9_ILi1EEENS8_IJiiEEEEEESG_SG_NS4_13DefaultFusionEJNS2_6OptionILNS2_3TagE0ENS9_ILb1EEEEENSI_ILSJ_2ESK_EEEEENS4_15FmhaFwdEpilogueIS6_fNS8_IJSB_SC_SB_EEEEENS2_23PersistentTileSchedulerEJSL_SM_EEEEEvNT_6ParamsE,@"STO_CUDA_ENTRY STV_DEFAULT"
_ZN7cutlass13device_kernelINS_4fmha6kernel28FmhaKernelTmaWarpSpecializedINS1_10collective30FmhaMainloopTmaWarpSpecializedINS_10bfloat16_tEffN4cute5tupleIJNS7_1CILi128EEENS9_ILi64EEENS9_ILi192EEEEEENS8_IJiNS9_ILi1EEENS8_IJiiEEEEEESG_SG_NS4_13DefaultFusionEJNS2_6OptionILNS2_3TagE0ENS9_ILb1EEEEENSI_ILSJ_2ESK_EEEEENS4_15FmhaFwdEpilogueIS6_fNS8_IJSB_SC_SB_EEEEENS2_23PersistentTileSchedulerEJSL_SM_EEEEEvNT_6ParamsE:
[----:B------:R-:W1:Y:S01]  /*0000*/  LDC R1, c[0x0][0x28] ;  /* 0x00000a00ff017b82 */ /* 0x000e620000000800 */
[----:B------:R-:W2:Y:S07]  /*0010*/  S2R R2, SR_TID.X ;  /* 0x0000000000027919 */ /* 0x000eae0000002100 */
[----:B------:R-:W3:Y:S01]  /*0020*/  S2UR UR6, SR_CTAID.X ;  /* 0x00000000000679c3 */ /* 0x000ee20000002500 */
[----:B------:R-:W-:Y:S01]  /*0030*/  ELECT P1, URZ, PT ;  /* 0x00000000003f782f */ /* 0x000fe20003820000 */
[----:B------:R-:W-:Y:S01]  /*0040*/  BSSY B0, `(.L_x_0) ;  /* 0x0000018000007945 */ /* 0x000fe20003800000 */
[----:B---3--:R-:W-:-:S02]  /*0050*/  MOV R17, UR6 ;  /* 0x0000000600117c02 */ /* 0x008fc40008000f00 */
[----:B--2---:R-:W-:-:S05]  /*0060*/  SHF.R.U32.HI R0, RZ, 0x5, R2 ;  /* 0x00000005ff007819 */ /* 0x004fca0000011602 */
[----:B------:R-:W2:Y:S02]  /*0070*/  SHFL.IDX PT, R3, R0, RZ, 0x1f ;  /* 0x00001fff00037589 */ /* 0x000ea400000e0000 */
[----:B--2---:R-:W-:Y:S02]  /*0080*/  R2UR UR4, R3 ;  /* 0x00000000030472ca */ /* 0x004fe400000e0000 */
[----:B------:R-:W-:-:S06]  /*0090*/  SHF.R.U32.HI R3, RZ, 0x7, R2 ;  /* 0x00000007ff037819 */ /* 0x000fcc0000011602 */
[----:B------:R-:W2:Y:S05]  /*00a0*/  SHFL.IDX PT, R3, R3, RZ, 0x1f ;  /* 0x00001fff03037589 */ /* 0x000eaa00000e0000 */
[----:B------:R-:W-:Y:S02]  /*00b0*/  USHF.R.S32.HI UR5, URZ, 0x1f, UR4 ;  /* 0x0000001f3f057899 */ /* 0x000fe40008011404 */
[----:B------:R-:W-:Y:S02]  /*00c0*/  ISETP.EQ.AND P2, PT, RZ, UR4, P1 ;  /* 0x00000004ff007c0c */ /* 0x000fe40008f42270 */
[----:B------:R-:W-:-:S04]  /*00d0*/  ULEA.HI UR5, UR5, UR4, URZ, 0x2 ;  /* 0x0000000405057291 */ /* 0x000fc8000f8f103f */
[----:B------:R-:W-:-:S04]  /*00e0*/  ULOP3.LUT UR5, UR5, 0xfffffffc, URZ, 0xc0, !UPT ;  /* 0xfffffffc05057892 */ /* 0x000fc8000f8ec03f */
[----:B------:R-:W-:-:S03]  /*00f0*/  UIADD3 UR5, UR4, -UR5, URZ ;  /* 0x8000000504057290 */ /* 0x000fc6000fffe03f */
[----:B-1----:R-:W-:Y:S09]  /*0100*/  @!P2 BRA `(.L_x_1) ;  /* 0x00000000002ca947 */ /* 0x002ff20003800000 */
[----:B------:R-:W-:Y:S02]  /*0110*/  ULDC.64 UR6, c[0x0][0x198] ;  /* 0x0000660000067ab9 */ /* 0x000fe40000000a00 */
[----:B------:R-:W-:Y:S02]  /*0120*/  UIADD3 UR8, UP0, UR6, 0xf0, URZ ;  /* 0x000000f006087890 */ /* 0x000fe4000ff1e03f */
[----:B------:R-:W-:Y:S02]  /*0130*/  UIADD3 UR10, UP1, UR6, 0x1f0, URZ ;  /* 0x000001f0060a7890 */ /* 0x000fe4000ff3e03f */
[----:B------:R-:W-:Y:S02]  /*0140*/  UIADD3 UR6, UP2, UR6, 0x2f0, URZ ;  /* 0x000002f006067890 */ /* 0x000fe4000ff5e03f */
[----:B------:R-:W-:Y:S02]  /*0150*/  UIADD3.X UR9, URZ, UR7, URZ, UP0, !UPT ;  /* 0x000000073f097290 */ /* 0x000fe400087fe43f */
[----:B------:R-:W-:-:S02]  /*0160*/  UIADD3.X UR11, URZ, UR7, URZ, UP1, !UPT ;  /* 0x000000073f0b7290 */ /* 0x000fc40008ffe43f */
[----:B------:R-:W-:-:S05]  /*0170*/  UIADD3.X UR7, URZ, UR7, URZ, UP2, !UPT ;  /* 0x000000073f077290 */ /* 0x000fca00097fe43f */
[----:B------:R1:W-:Y:S02]  /*0180*/  UTMACCTL.PF [UR8] ;  /* 0x00000000080079b9 */ /* 0x0003e40008040000 */
[----:B------:R1:W-:Y:S02]  /*0190*/  UTMACCTL.PF [UR10] ;  /* 0x000000000a0079b9 */ /* 0x0003e40008040000 */
[----:B------:R1:W-:Y:S02]  /*01a0*/  UTMACCTL.PF [UR6] ;  /* 0x00000000060079b9 */ /* 0x0003e40008040000 */
[----:B-1----:R-:W-:Y:S01]  /*01b0*/  NOP ;  /* 0x0000000000007918 */ /* 0x002fe20000000000 */
.L_x_1:
[----:B------:R-:W-:Y:S05]  /*01c0*/  BSYNC B0 ;  /* 0x0000000000007941 */ /* 0x000fea0003800000 */
.L_x_0:
[----:B------:R-:W1:Y:S01]  /*01d0*/  SHFL.IDX PT, R4, R0, RZ, 0x1f ;  /* 0x00001fff00047589 */ /* 0x000e6200000e0000 */
[----:B--2---:R-:W-:Y:S01]  /*01e0*/  R2UR UR4, R3 ;  /* 0x00000000030472ca */ /* 0x004fe200000e0000 */
[----:B------:R-:W-:Y:S02]  /*01f0*/  UISETP.NE.AND UP0, UPT, UR5, 0x1, UPT ;  /* 0x000000010500788c */ /* 0x000fe4000bf05270 */
[----:B------:R-:W-:-:S10]  /*0200*/  UISETP.NE.AND UP1, UPT, UR5, 0x2, UPT ;  /* 0x000000020500788c */ /* 0x000fd4000bf25270 */
[----:B------:R-:W-:Y:S02]  /*0210*/  UIADD3 UR10, UR4, -0x1, URZ ;  /* 0xffffffff040a7890 */ /* 0x000fe4000fffe03f */
[----:B------:R-:W-:Y:S01]  /*0220*/  MOV R19, UR4 ;  /* 0x0000000400137c02 */ /* 0x000fe20008000f00 */
[----:B------:R-:W-:Y:S02]  /*0230*/  UISETP.EQ.AND UP2, UPT, UR4, URZ, !UP0 ;  /* 0x0000003f0400728c */ /* 0x000fe4000c742270 */
[----:B------:R-:W-:Y:S02]  /*0240*/  UISETP.EQ.AND UP3, UPT, UR4, URZ, !UP1 ;  /* 0x0000003f0400728c */ /* 0x000fe4000cf62270 */
[----:B------:R-:W-:Y:S02]  /*0250*/  UISETP.GE.U32.AND UP4, UPT, UR10, 0x4, UPT ;  /* 0x000000040a00788c */ /* 0x000fe4000bf86070 */
[----:B------:R-:W-:Y:S01]  /*0260*/  USEL UR4, URZ, 0x1, !UP2 ;  /* 0x000000013f047887 */ /* 0x000fe2000d000000 */
[----:B-1----:R-:W-:Y:S01]  /*0270*/  ISETP.NE.AND P0, PT, R4, RZ, PT ;  /* 0x000000ff0400720c */ /* 0x002fe20003f05270 */
[----:B------:R-:W-:Y:S01]  /*0280*/  USEL UR6, URZ, 0x1, !UP3 ;  /* 0x000000013f067887 */ /* 0x000fe2000d800000 */
[----:B------:R-:W-:Y:S01]  /*0290*/  MOV R4, UR5 ;  /* 0x0000000500047c02 */ /* 0x000fe20008000f00 */
[----:B------:R-:W-:-:S02]  /*02a0*/  USEL UR7, UR4, 0x2, UP4 ;  /* 0x0000000204077887 */ /* 0x000fc4000a000000 */
[----:B------:R-:W-:-:S04]  /*02b0*/  USEL UR4, UR6, 0x2, UP4 ;  /* 0x0000000206047887 */ /* 0x000fc8000a000000 */
[----:B------:R-:W-:Y:S02]  /*02c0*/  MOV R18, UR7 ;  /* 0x0000000700127c02 */ /* 0x000fe40008000f00 */
[----:B------:R-:W-:Y:S02]  /*02d0*/  IMAD.U32 R16, RZ, RZ, UR4 ;  /* 0x00000004ff107e24 */ /* 0x000fe4000f8e00ff */
[----:B------:R-:W-:Y:S05]  /*02e0*/  @P0 BRA `(.L_x_2) ;  /* 0x0000000000480947 */ /* 0x000fea0003800000 */
[----:B------:R-:W1:Y:S01]  /*02f0*/  S2UR UR8, SR_CgaCtaId ;  /* 0x00000000000879c3 */ /* 0x000e620000008800 */
[----:B------:R-:W-:Y:S01]  /*0300*/  UMOV UR4, 0x400 ;  /* 0x0000040000047882 */ /* 0x000fe20000000000 */
[----:B------:R-:W-:Y:S01]  /*0310*/  UMOV UR5, 0x1 ;  /* 0x0000000100057882 */ /* 0x000fe20000000000 */
[----:B------:R-:W-:Y:S01]  /*0320*/  UMOV UR6, 0x80 ;  /* 0x0000008000067882 */ /* 0x000fe20000000000 */
[----:B------:R-:W-:Y:S01]  /*0330*/  ELECT P0, URZ, PT ;  /* 0x00000000003f782f */ /* 0x000fe20003800000 */
[----:B------:R-:W-:-:S04]  /*0340*/  UIADD3 UR6, -UR6, 0x100000, URZ ;  /* 0x0010000006067890 */ /* 0x000fc8000fffe13f */
[----:B------:R-:W-:Y:S02]  /*0350*/  USHF.L.U32 UR7, UR6, 0xb, URZ ;  /* 0x0000000b06077899 */ /* 0x000fe4000800063f */
[----:B------:R-:W-:Y:S02]  /*0360*/  USHF.L.U32 UR6, UR6, 0x1, URZ ;  /* 0x0000000106067899 */ /* 0x000fe4000800063f */
[----:B-1----:R-:W-:Y:S02]  /*0370*/  ULEA UR8, UR8, UR4, 0x18 ;  /* 0x0000000408087291 */ /* 0x002fe4000f8ec03f */
[----:B------:R-:W-:-:S04]  /*0380*/  UIADD3 UR4, -UR5, 0x100000, URZ ;  /* 0x0010000005047890 */ /* 0x000fc8000fffe13f */
[----:B------:R-:W-:Y:S02]  /*0390*/  USHF.L.U32 UR5, UR4, 0xb, URZ ;  /* 0x0000000b04057899 */ /* 0x000fe4000800063f */
[----:B------:R-:W-:Y:S01]  /*03a0*/  USHF.L.U32 UR4, UR4, 0x1, URZ ;  /* 0x0000000104047899 */ /* 0x000fe2000800063f */
[----:B------:R-:W1:Y:S11]  /*03b0*/  FENCE.VIEW.ASYNC.S ;  /* 0x00000000000073c6 */ /* 0x000e760000000000 */
[----:B-1----:R1:W2:Y:S01]  /*03c0*/  SYNCS.EXCH.64 URZ, [UR8+0x2e450], UR4 ;  /* 0x02e45004083f75b2 */ /* 0x0022a20008000100 */
[----:B------:R1:W3:Y:S01]  /*03d0*/  SYNCS.EXCH.64 URZ, [UR8+0x2e460], UR6 ;  /* 0x02e46006083f75b2 */ /* 0x0002e20008000100 */
[----:B------:R1:W4:Y:S01]  /*03e0*/  SYNCS.EXCH.64 URZ, [UR8+0x2e458], UR4 ;  /* 0x02e45804083f75b2 */ /* 0x0003220008000100 */
[----:B------:R1:W1:Y:S01]  /*03f0*/  SYNCS.EXCH.64 URZ, [UR8+0x2e468], UR6 ;  /* 0x02e46806083f75b2 */ /* 0x0002620008000100 */
[----:B------:R-:W-:Y:S01]  /*0400*/  NOP ;  /* 0x0000000000007918 */ /* 0x000fe20000000000 */
.L_x_2:
[----:B------:R-:W5:Y:S01]  /*0410*/  SHFL.IDX PT, R3, R0, RZ, 0x1f ;  /* 0x00001fff00037589 */ /* 0x000f6200000e0000 */
[----:B------:R-:W-:Y:S01]  /*0420*/  NOP ;  /* 0x0000000000007918 */ /* 0x000fe20000000000 */
[----:B-----5:R-:W-:-:S13]  /*0430*/  ISETP.NE.AND P0, PT, R3, RZ, PT ;  /* 0x000000ff0300720c */ /* 0x020fda0003f05270 */
[----:B------:R-:W-:Y:S05]  /*0440*/  @P0 BRA `(.L_x_3) ;  /* 0x0000000000600947 */ /* 0x000fea0003800000 */
[----:B-1----:R-:W1:Y:S01]  /*0450*/  S2UR UR5, SR_CgaCtaId ;  /* 0x00000000000579c3 */ /* 0x002e620000008800 */
[----:B------:R-:W-:Y:S01]  /*0460*/  UMOV UR4, 0x400 ;  /* 0x0000040000047882 */ /* 0x000fe20000000000 */
[----:B------:R-:W-:Y:S01]  /*0470*/  UMOV UR6, 0x1 ;  /* 0x0000000100067882 */ /* 0x000fe20000000000 */
[----:B------:R-:W-:Y:S01]  /*0480*/  UMOV UR9, 0x100 ;  /* 0x0000010000097882 */ /* 0x000fe20000000000 */
[----:B------:R-:W-:-:S04]  /*0490*/  UIADD3 UR6, -UR6, 0x100000, URZ ;  /* 0x0010000006067890 */ /* 0x000fc8000fffe13f */
[----:B------:R-:W-:Y:S02]  /*04a0*/  USHF.L.U32 UR7, UR6, 0xb, URZ ;  /* 0x0000000b06077899 */ /* 0x000fe4000800063f */
[----:B------:R-:W-:Y:S01]  /*04b0*/  USHF.L.U32 UR6, UR6, 0x1, URZ ;  /* 0x0000000106067899 */ /* 0x000fe2000800063f */
[----:B------:R-:W-:Y:S01]  /*04c0*/  ELECT P0, URZ, PT ;  /* 0x00000000003f782f */ /* 0x000fe20003800000 */
[----:B-1----:R-:W-:Y:S02]  /*04d0*/  ULEA UR8, UR5, UR4, 0x18 ;  /* 0x0000000405087291 */ /* 0x002fe4000f8ec03f */
[----:B------:R-:W-:-:S04]  /*04e0*/  UIADD3 UR4, -UR9, 0x100000, URZ ;  /* 0x0010000009047890 */ /* 0x000fc8000fffe13f */
[----:B------:R-:W-:Y:S02]  /*04f0*/  USHF.L.U32 UR5, UR4, 0xb, URZ ;  /* 0x0000000b04057899 */ /* 0x000fe4000800063f */
[----:B------:R-:W-:Y:S01]  /*0500*/  USHF.L.U32 UR4, UR4, 0x1, URZ ;  /* 0x0000000104047899 */ /* 0x000fe2000800063f */
[----:B------:R-:W1:Y:S03]  /*0510*/  FENCE.VIEW.ASYNC.S ;  /* 0x00000000000073c6 */ /* 0x000e660000000000 */
[----:B-1----:R1:W1:Y:S08]  /*0520*/  SYNCS.EXCH.64 URZ, [UR8+0x2e400], UR6 ;  /* 0x02e40006083f75b2 */ /* 0x0022700008000100 */
[----:B------:R1:W1:Y:S01]  /*0530*/  SYNCS.EXCH.64 URZ, [UR8+0x2e428], UR4 ;  /* 0x02e42804083f75b2 */ /* 0x0002620008000100 */
        /* <DEDUP_REMOVED lines=8> */
[----:B------:R-:W-:Y:S01]  /*05c0*/  NOP ;  /* 0x0000000000007918 */ /* 0x000fe20000000000 */
.L_x_3:
        /* <DEDUP_REMOVED lines=21> */
[----:B------:R-:W-:Y:S01]  /*0720*/  NOP ;  /* 0x0000000000007918 */ /* 0x000fe20000000000 */
.L_x_4:
[----:B------:R-:W5:Y:S01]  /*0730*/  SHFL.IDX PT, R3, R0, RZ, 0x1f ;  /* 0x00001fff00037589 */ /* 0x000f6200000e0000 */
[----:B------:R-:W-:Y:S01]  /*0740*/  ELECT P0, URZ, PT ;  /* 0x00000000003f782f */ /* 0x000fe20003800000 */
[----:B------:R-:W-:Y:S01]  /*0750*/  NOP ;  /* 0x0000000000007918 */ /* 0x000fe20000000000 */
[----:B-1----:R-:W-:Y:S02]  /*0760*/  UMOV UR4, 0x80 ;  /* 0x0000008000047882 */ /* 0x002fe40000000000 */
[C---:B-----5:R-:W-:Y:S02]  /*0770*/  ISETP.NE.OR P0, PT, R3.reuse, RZ, !P0 ;  /* 0x000000ff0300720c */ /* 0x060fe40004705670 */
[----:B------:R-:W-:-:S11]  /*0780*/  ISETP.NE.AND P3, PT, R3, RZ, PT ;  /* 0x000000ff0300720c */ /* 0x000fd60003f65270 */
[----:B------:R-:W-:Y:S01]  /*0790*/  VOTEU.ALL UP2, P0 ;  /* 0x00000000003f7886 */ /* 0x000fe20000040000 */
[----:B------:R-:W-:Y:S01]  /*07a0*/  VOTEU.ALL UP3, P0 ;  /* 0x00000000003f7886 */ /* 0x000fe20000060000 */
[----:B------:R-:W-:Y:S01]  /*07b0*/  VOTEU.ALL UP4, P0 ;  /* 0x00000000003f7886 */ /* 0x000fe20000080000 */
[----:B------:R-:W-:Y:S02]  /*07c0*/  VOTEU.ALL UP5, P0 ;  /* 0x00000000003f7886 */ /* 0x000fe400000a0000 */
[----:B------:R-:W1:Y:S01]  /*07d0*/  @!UP2 S2UR UR7, SR_CgaCtaId ;  /* 0x000000000007a9c3 */ /* 0x000e620000008800 */
[----:B------:R-:W-:Y:S01]  /*07e0*/  @!UP2 UMOV UR6, 0x400 ;  /* 0x000004000006a882 */ /* 0x000fe20000000000 */
[----:B------:R-:W-:-:S04]  /*07f0*/  @!UP2 UIADD3 UR4, -UR4, 0x100000, URZ ;  /* 0x001000000404a890 */ /* 0x000fc8000fffe13f */
[----:B------:R-:W-:Y:S02]  /*0800*/  @!UP2 USHF.L.U32 UR5, UR4, 0xb, URZ ;  /* 0x0000000b0405a899 */ /* 0x000fe4000800063f */
[----:B------:R-:W-:Y:S02]  /*0810*/  @!UP2 USHF.L.U32 UR4, UR4, 0x1, URZ ;  /* 0x000000010404a899 */ /* 0x000fe4000800063f */
[----:B-1----:R-:W-:Y:S01]  /*0820*/  @!UP2 ULEA UR6, UR7, UR6, 0x18 ;  /* 0x000000060706a291 */ /* 0x002fe2000f8ec03f */
[----:B------:R-:W-:Y:S01]  /*0830*/  VOTEU.ALL UP2, P0 ;  /* 0x00000000003f7886 */ /* 0x000fe20000040000 */
[----:B------:R-:W1:Y:S10]  /*0840*/  FENCE.VIEW.ASYNC.S ;  /* 0x00000000000073c6 */ /* 0x000e740000000000 */
[----:B-1----:R1:W1:Y:S01]  /*0850*/  @!UP2 SYNCS.EXCH.64 URZ, [UR6+0x2e490], UR4 ;  /* 0x02e49004063fa5b2 */ /* 0x0022620008000100 */
[----:B------:R1:W1:Y:S01]  /*0860*/  @!UP3 SYNCS.EXCH.64 URZ, [UR6+0x2e498], UR4 ;  /* 0x02e49804063fb5b2 */ /* 0x0002620008000100 */
[----:B------:R1:W1:Y:S01]  /*0870*/  @!UP4 SYNCS.EXCH.64 URZ, [UR6+0x2e4a0], UR4 ;  /* 0x02e4a004063fc5b2 */ /* 0x0002620008000100 */
[----:B------:R1:W1:Y:S01]  /*0880*/  @!UP5 SYNCS.EXCH.64 URZ, [UR6+0x2e4a8], UR4 ;  /* 0x02e4a804063fd5b2 */ /* 0x0002620008000100 */
[----:B------:R-:W-:Y:S01]  /*0890*/  NOP ;  /* 0x0000000000007918 */ /* 0x000fe20000000000 */
[----:B------:R-:W-:Y:S05]  /*08a0*/  @P3 BRA `(.L_x_5) ;  /* 0x0000000000583947 */ /* 0x000fea0003800000 */
[----:B-1----:R-:W1:Y:S01]  /*08b0*/  S2UR UR5, SR_CgaCtaId ;  /* 0x00000000000579c3 */ /* 0x002e620000008800 */
[----:B------:R-:W-:Y:S01]  /*08c0*/  UMOV UR4, 0x400 ;  /* 0x0000040000047882 */ /* 0x000fe20000000000 */
[----:B------:R-:W-:Y:S01]  /*08d0*/  UMOV UR6, 0x20 ;  /* 0x0000002000067882 */ /* 0x000fe20000000000 */
[----:B------:R-:W-:Y:S01]  /*08e0*/  UMOV UR7, 0x80 ;  /* 0x0000008000077882 */ /* 0x000fe20000000000 */
[----:B------:R-:W-:Y:S01]  /*08f0*/  ELECT P0, URZ, PT ;  /* 0x00000000003f782f */ /* 0x000fe20003800000 */
[----:B-1----:R-:W-:Y:S02]  /*0900*/  ULEA UR8, UR5, UR4, 0x18 ;  /* 0x0000000405087291 */ /* 0x002fe4000f8ec03f */
[----:B------:R-:W-:-:S04]  /*0910*/  UIADD3 UR4, -UR6, 0x100000, URZ ;  /* 0x0010000006047890 */ /* 0x000fc8000fffe13f */
[----:B------:R-:W-:Y:S02]  /*0920*/  USHF.L.U32 UR5, UR4, 0xb, URZ ;  /* 0x0000000b04057899 */ /* 0x000fe4000800063f */
[----:B------:R-:W-:Y:S02]  /*0930*/  USHF.L.U32 UR4, UR4, 0x1, URZ ;  /* 0x0000000104047899 */ /* 0x000fe4000800063f */
        /* <DEDUP_REMOVED lines=13> */
.L_x_5:
[----:B------:R-:W-:Y:S01]  /*0a10*/  VOTEU.ANY UP2, P2 ;  /* 0x00000000003f7886 */ /* 0x000fe20001040100 */
[----:B-1----:R-:W-:Y:S01]  /*0a20*/  R2UR UR8, R19 ;  /* 0x00000000130872ca */ /* 0x002fe200000e0000 */
[----:B------:R-:W-:Y:S01]  /*0a30*/  UMOV UR4, 0x40 ;  /* 0x0000004000047882 */ /* 0x000fe20000000000 */
[----:B------:R-:W-:Y:S01]  /*0a40*/  NOP ;  /* 0x0000000000007918 */ /* 0x000fe20000000000 */
[----:B------:R-:W-:Y:S01]  /*0a50*/  ISETP.EQ.AND P0, PT, R4, 0x2, P1 ;  /* 0x000000020400780c */ /* 0x000fe20000f02270 */
[----:B------:R-:W1:Y:S01]  /*0a60*/  @UP2 S2UR UR7, SR_CgaCtaId ;  /* 0x00000000000729c3 */ /* 0x000e620000008800 */
[----:B------:R-:W-:Y:S01]  /*0a70*/  @UP2 UMOV UR6, 0x400 ;  /* 0x0000040000062882 */ /* 0x000fe20000000000 */
[----:B------:R-:W-:-:S04]  /*0a80*/  @UP2 UIADD3 UR4, -UR4, 0x100000, URZ ;  /* 0x0010000004042890 */ /* 0x000fc8000fffe13f */
[----:B------:R-:W-:Y:S02]  /*0a90*/  @UP2 USHF.L.U32 UR5, UR4, 0xb, URZ ;  /* 0x0000000b04052899 */ /* 0x000fe4000800063f */
[----:B------:R-:W-:Y:S01]  /*0aa0*/  @UP2 USHF.L.U32 UR4, UR4, 0x1, URZ ;  /* 0x0000000104042899 */ /* 0x000fe2000800063f */
[----:B------:R-:W-:Y:S01]  /*0ab0*/  ISETP.NE.AND P3, PT, RZ, UR8, PT ;  /* 0x00000008ff007c0c */ /* 0x000fe2000bf65270 */
[----:B-1----:R-:W-:Y:S01]  /*0ac0*/  @UP2 ULEA UR6, UR7, UR6, 0x18 ;  /* 0x0000000607062291 */ /* 0x002fe2000f8ec03f */
[----:B------:R-:W-:Y:S01]  /*0ad0*/  VOTEU.ANY UP2, P2 ;  /* 0x00000000003f7886 */ /* 0x000fe20001040100 */
[----:B------:R-:W-:Y:S01]  /*0ae0*/  ISETP.EQ.AND P2, PT, R4, 0x1, P1 ;  /* 0x000000010400780c */ /* 0x000fe20000f42270 */
[----:B------:R-:W1:Y:S09]  /*0af0*/  FENCE.VIEW.ASYNC.S ;  /* 0x00000000000073c6 */ /* 0x000e720000000000 */
[----:B-1----:R1:W2:Y:S01]  /*0b00*/  @UP2 SYNCS.EXCH.64 URZ, [UR6+0x2e4b0], UR4 ;  /* 0x02e4b004063f25b2 */ /* 0x0022a20008000100 */
[----:B------:R-:W-:Y:S01]  /*0b10*/  NOP ;  /* 0x0000000000007918 */ /* 0x000fe20000000000 */
[----:B--234-:R-:W-:Y:S06]  /*0b20*/  BAR.SYNC.DEFER_BLOCKING 0x0 ;  /* 0x0000000000007b1d */ /* 0x01cfec0000010000 */
[----:B------:R-:W-:Y:S05]  /*0b30*/  @!P3 BRA `(.L_x_6) ;  /* 0x0000006800c8b947 */ /* 0x000fea0003800000 */
[----:B------:R-:W-:-:S06]  /*0b40*/  UISETP.GT.U32.AND UP0, UPT, UR10, 0x3, UPT ;  /* 0x000000030a00788c */ /* 0x000fcc000bf04070 */
[----:B------:R-:W-:-:S13]  /*0b50*/  PLOP3.LUT P0, PT, PT, PT, UP0, 0x80, 0x0 ;  /* 0x000000000000781c */ /* 0x000fda0003f0f008 */
[----:B-1----:R-:W-:Y:S05]  /*0b60*/  @P0 EXIT ;  /* 0x000000000000094d */ /* 0x002fea0003800000 */
.L_x_7:
[----:B------:R-:W-:-:S08]  /*0b70*/  NOP ;  /* 0x0000000000007918 */ /* 0x000fd00000000000 */
[----:B------:R-:W1:Y:S02]  /*0b80*/  USETMAXREG.TRY_ALLOC.CTAPOOL UP0, 0xf0 ;  /* 0x000000f0000079c8 */ /* 0x000e640008000600 */
[----:B-1----:R-:W-:-:S13]  /*0b90*/  PLOP3.LUT P0, PT, PT, PT, UP0, 0x80, 0x0 ;  /* 0x000000000000781c */ /* 0x002fda0003f0f008 */
[----:B------:R-:W-:Y:S05]  /*0ba0*/  @!P0 BRA `(.L_x_7) ;  /* 0xfffffffc00f08947 */ /* 0x000fea000383ffff */
[----:B------:R-:W-:Y:S02]  /*0bb0*/  ULDC UR4, c[0x0][0xa00] ;  /* 0x0002800000047ab9 */ /* 0x000fe40000000800 */
[----:B------:R-:W-:-:S13]  /*0bc0*/  ISETP.GE.AND P0, PT, R17, UR4, PT ;  /* 0x0000000411007c0c */ /* 0x000fda000bf06270 */
[----:B------:R-:W-:Y:S05]  /*0bd0*/  @P0 EXIT ;  /* 0x000000000000094d */ /* 0x000fea0003800000 */
[----:B------:R-:W-:Y:S01]  /*0be0*/  R2UR UR4, R19 ;  /* 0x00000000130472ca */ /* 0x000fe200000e0000 */
[----:B------:R-:W-:Y:S01]  /*0bf0*/  UMOV UR5, URZ ;  /* 0x0000003f00057c82 */ /* 0x000fe20008000000 */
[----:B------:R-:W-:Y:S01]  /*0c00*/  MOV R23, RZ ;  /* 0x000000ff00177202 */ /* 0x000fe20000000f00 */
[----:B------:R-:W-:Y:S01]  /*0c10*/  UMOV UR60, URZ ;  /* 0x0000003f003c7c82 */ /* 0x000fe20008000000 */
[----:B------:R-:W-:Y:S01]  /*0c20*/  MOV R154, UR5 ;  /* 0x00000005009a7c02 */ /* 0x000fe20008000f00 */
[----:B------:R-:W-:-:S08]  /*0c30*/  UMOV UR45, URZ ;  /* 0x0000003f002d7c82 */ /* 0x000fd00008000000 */
[----:B------:R-:W-:-:S04]  /*0c40*/  UISETP.NE.AND UP0, UPT, UR4, 0x1, UPT ;  /* 0x000000010400788c */ /* 0x000fc8000bf05270 */
[----:B------:R-:W-:-:S06]  /*0c50*/  USEL UR4, URZ, 0x1, UP0 ;  /* 0x000000013f047887 */ /* 0x000fcc0008000000 */
[----:B------:R-:W-:-:S07]  /*0c60*/  MOV R155, UR4 ;  /* 0x00000004009b7c02 */ /* 0x000fce0008000f00 */
.L_x_71:
[----:B------:R-:W-:Y:S01]  /*0c70*/  ULDC UR9, c[0x0][0xa04] ;  /* 0x0002810000097ab9 */ /* 0x000fe20000000800 */
[----:B------:R-:W-:Y:S01]  /*0c80*/  R2UR UR8, R17 ;  /* 0x00000000110872ca */ /* 0x000fe200000e0000 */
[----:B------:R-:W-:Y:S01]  /*0c90*/  UISETP.NE.AND UP0, UPT, UR9, 0x1, UPT ;  /* 0x000000010900788c */ /* 0x000fe2000bf05270 */
[----:B------:R-:W-:Y:S01]  /*0ca0*/  R2UR UR11, R19 ;  /* 0x00000000130b72ca */ /* 0x000fe200000e0000 */
[----:B------:R-:W-:Y:S01]  /*0cb0*/  ULDC UR4, c[0x0][0xa10] ;  /* 0x0002840000047ab9 */ /* 0x000fe20000000800 */
[----:B------:R-:W-:Y:S01]  /*0cc0*/  ULDC UR44, c[0x0][0xa1c] ;  /* 0x00028700002c7ab9 */ /* 0x000fe20000000800 */
[----:B------:R-:W-:-:S07]  /*0cd0*/  UISETP.NE.AND UP1, UPT, UR4, 0x1, UPT ;  /* 0x000000010400788c */ /* 0x000fce000bf25270 */
[----:B------:R-:W-:Y:S01]  /*0ce0*/  @UP0 ULDC.64 UR6, c[0x0][0xa08] ;  /* 0x0002820000060ab9 */ /* 0x000fe20000000a00 */
[----:B------:R-:W-:Y:S01]  /*0cf0*/  UMOV UR12, UR8 ;  /* 0x00000008000c7c82 */ /* 0x000fe20008000000 */
[----:B------:R-:W-:Y:S02]  /*0d00*/  UIMAD.WIDE.U32 UR4, UR8, UR6, URZ ;  /* 0x00000006080472a5 */ /* 0x000fe4000f8e003f */
[----:B------:R-:W-:Y:S02]  /*0d10*/  UISETP.NE.AND UP2, UPT, UR11, 0x1, UPT ;  /* 0x000000010b00788c */ /* 0x000fe4000bf45270 */
[----:B------:R-:W-:Y:S02]  /*0d20*/  @UP0 USHF.R.U32.HI UR12, URZ, UR7, UR5 ;  /* 0x000000073f0c0299 */ /* 0x000fe40008011605 */
[----:B------:R-:W-:Y:S01]  /*0d30*/  UISETP.NE.AND UP0, UPT, UR44, 0x1, UPT ;  /* 0x000000012c00788c */ /* 0x000fe2000bf05270 */
[----:B------:R-:W-:Y:S01]  /*0d40*/  @UP1 ULDC UR4, c[0x0][0xa14] ;  /* 0x0002850000041ab9 */ /* 0x000fe20000000800 */
[----:B------:R-:W-:Y:S01]  /*0d50*/  @UP1 ULDC UR6, c[0x0][0xa18] ;  /* 0x0002860000061ab9 */ /* 0x000fe20000000800 */
[----:B------:R-:W-:Y:S01]  /*0d60*/  UIMAD.WIDE.U32 UR4, UR12, UR4, URZ ;  /* 0x000000040c0472a5 */ /* 0x000fe2000f8e003f */
[----:B------:R-:W-:Y:S01]  /*0d70*/  PLOP3.LUT P0, PT, PT, PT, UP2, 0x80, 0x0 ;  /* 0x000000000000781c */ /* 0x000fe20003f0f028 */
[----:B------:R-:W-:Y:S01]  /*0d80*/  UMOV UR10, UR12 ;  /* 0x0000000c000a7c82 */ /* 0x000fe20008000000 */
[----:B------:R-:W-:Y:S01]  /*0d90*/  IADD3 R0, RZ, -UR12, RZ ;  /* 0x8000000cff007c10 */ /* 0x000fe2000fffe0ff */
[----:B------:R-:W-:Y:S01]  /*0da0*/  @UP1 USHF.R.U32.HI UR10, URZ, UR6, UR5 ;  /* 0x000000063f0a1299 */ /* 0x000fe20008011605 */
[----:B------:R-:W-:-:S03]  /*0db0*/  IMAD.U32 R157, RZ, RZ, UR12 ;  /* 0x0000000cff9d7e24 */ /* 0x000fc6000f8e00ff */
[----:B------:R-:W-:Y:S01]  /*0dc0*/  @UP0 ULDC.64 UR6, c[0x0][0xa20] ;  /* 0x0002880000060ab9 */ /* 0x000fe20000000a00 */
[----:B------:R-:W-:Y:S01]  /*0dd0*/  IMAD R0, R0, UR9, R17 ;  /* 0x0000000900007c24 */ /* 0x000fe2000f8e0211 */
[----:B------:R-:W-:Y:S02]  /*0de0*/  UIMAD.WIDE.U32 UR4, UR10, UR6, URZ ;  /* 0x000000060a0472a5 */ /* 0x000fe4000f8e003f */
[----:B------:R-:W-:Y:S01]  /*0df0*/  MOV R156, UR10 ;  /* 0x0000000a009c7c02 */ /* 0x000fe20008000f00 */
[----:B------:R-:W-:Y:S01]  /*0e00*/  UMOV UR6, UR10 ;  /* 0x0000000a00067c82 */ /* 0x000fe20008000000 */
[----:B------:R-:W-:Y:S01]  /*0e10*/  @UP0 USHF.R.U32.HI UR6, URZ, UR7, UR5 ;  /* 0x000000073f060299 */ /* 0x000fe20008011605 */
[----:B------:R-:W-:-:S03]  /*0e20*/  R2UR UR61, R0 ;  /* 0x00000000003d72ca */ /* 0x000fc600000e0000 */
[----:B------:R-:W-:-:S04]  /*0e30*/  UIADD3 UR4, -UR6, URZ, URZ ;  /* 0x0000003f06047290 */ /* 0x000fc8000fffe13f */
[----:B------:R-:W-:Y:S01]  /*0e40*/  UIMAD UR44, UR44, UR4, UR10 ;  /* 0x000000042c2c72a4 */ /* 0x000fe2000f8e020a */
[----:B------:R-:W-:Y:S11]  /*0e50*/  @!P0 BRA `(.L_x_8) ;  /* 0x00000000008c8947 */ /* 0x000ff60003800000 */
[----:B------:R-:W-:-:S13]  /*0e60*/  R2UR UR4, R19 ;  /* 0x00000000130472ca */ /* 0x000fda00000e0000 */
[----:B------:R-:W-:-:S06]  /*0e70*/  UISETP.NE.AND UP0, UPT, UR4, 0x2, UPT ;  /* 0x000000020400788c */ /* 0x000fcc000bf05270 */
[----:B------:R-:W-:-:S13]  /*0e80*/  PLOP3.LUT P1, PT, PT, PT, UP0, 0x80, 0x0 ;  /* 0x000000000000781c */ /* 0x000fda0003f2f008 */
[----:B------:R-:W-:Y:S05]  /*0e90*/  @!P1 BRA `(.L_x_9) ;  /* 0x00000000005c9947 */ /* 0x000fea0003800000 */
[----:B------:R-:W-:-:S13]  /*0ea0*/  R2UR UR4, R19 ;  /* 0x00000000130472ca */ /* 0x000fda00000e0000 */
[----:B------:R-:W-:-:S06]  /*0eb0*/  UISETP.NE.AND UP0, UPT, UR4, 0x3, UPT ;  /* 0x000000030400788c */ /* 0x000fcc000bf05270 */
[----:B------:R-:W-:-:S13]  /*0ec0*/  PLOP3.LUT P1, PT, PT, PT, UP0, 0x80, 0x0 ;  /* 0x000000000000781c */ /* 0x000fda0003f2f008 */
[----:B------:R-:W-:Y:S05]  /*0ed0*/  @!P1 BRA `(.L_x_10) ;  /* 0x0000000000309947 */ /* 0x000fea0003800000 */
[----:B------:R-:W-:-:S13]  /*0ee0*/  R2UR UR4, R19 ;  /* 0x00000000130472ca */ /* 0x000fda00000e0000 */
[----:B------:R-:W-:-:S06]  /*0ef0*/  UISETP.NE.AND UP0, UPT, UR4, 0x4, UPT ;  /* 0x000000040400788c */ /* 0x000fcc000bf05270 */
[----:B------:R-:W-:-:S13]  /*0f00*/  PLOP3.LUT P1, PT, PT, PT, UP0, 0x80, 0x0 ;  /* 0x000000000000781c */ /* 0x000fda0003f2f008 */
[----:B------:R-:W-:Y:S05]  /*0f10*/  @P1 BRA `(.L_x_11) ;  /* 0x0000000000741947 */ /* 0x000fea0003800000 */
[----:B------:R-:W-:Y:S01]  /*0f20*/  R2UR UR5, R154 ;  /* 0x000000009a0572ca */ /* 0x000fe200000e0000 */
[----:B------:R-:W-:Y:S02]  /*0f30*/  UIADD3 UR4, UR60, -0x1, URZ ;  /* 0xffffffff3c047890 */ /* 0x000fe4000fffe03f */
[----:B------:R-:W-:Y:S02]  /*0f40*/  ULOP3.LUT UR60, UR60, 0x1, URZ, 0xc, !UPT ;  /* 0x000000013c3c7892 */ /* 0x000fe4000f8e0c3f */
[----:B------:R-:W-:-:S04]  /*0f50*/  ULOP3.LUT UR4, UR4, 0x2, URZ, 0xc0, !UPT ;  /* 0x0000000204047892 */ /* 0x000fc8000f8ec03f */
[----:B------:R-:W-:-:S04]  /*0f60*/  USHF.R.U32.HI UR4, URZ, 0x1, UR4 ;  /* 0x000000013f047899 */ /* 0x000fc80008011604 */
[----:B------:R-:W-:-:S06]  /*0f70*/  ULOP3.LUT UR5, UR5, UR4, URZ, 0x3c, !UPT ;  /* 0x0000000405057292 */ /* 0x000fcc000f8e3c3f */
[----:B------:R-:W-:Y:S01]  /*0f80*/  MOV R154, UR5 ;  /* 0x00000005009a7c02 */ /* 0x000fe20008000f00 */
[----:B------:R-:W-:Y:S06]  /*0f90*/  BRA `(.L_x_11) ;  /* 0x0000000000547947 */ /* 0x000fec0003800000 */
.L_x_10:
[----:B------:R-:W-:Y:S01]  /*0fa0*/  R2UR UR5, R154 ;  /* 0x000000009a0572ca */ /* 0x000fe200000e0000 */
[----:B------:R-:W-:Y:S02]  /*0fb0*/  ULOP3.LUT UP0, URZ, UR60, 0x2, URZ, 0xc0, !UPT ;  /* 0x000000023c3f7892 */ /* 0x000fe4000f80c03f */
[----:B------:R-:W-:Y:S02]  /*0fc0*/  ULOP3.LUT UR60, UR60, 0x1, URZ, 0xc0, !UPT ;  /* 0x000000013c3c7892 */ /* 0x000fe4000f8ec03f */
[----:B------:R-:W-:-:S08]  /*0fd0*/  USEL UR4, URZ, 0x1, UP0 ;  /* 0x000000013f047887 */ /* 0x000fd00008000000 */
[----:B------:R-:W-:-:S06]  /*0fe0*/  ULOP3.LUT UR5, UR5, UR4, URZ, 0x3c, !UPT ;  /* 0x0000000405057292 */ /* 0x000fcc000f8e3c3f */
[----:B------:R-:W-:Y:S01]  /*0ff0*/  IMAD.U32 R154, RZ, RZ, UR5 ;  /* 0x00000005ff9a7e24 */ /* 0x000fe2000f8e00ff */
[----:B------:R-:W-:Y:S06]  /*1000*/  BRA `(.L_x_11) ;  /* 0x0000000000387947 */ /* 0x000fec0003800000 */
.L_x_9:
[----:B------:R-:W-:Y:S01]  /*1010*/  R2UR UR5, R154 ;  /* 0x000000009a0572ca */ /* 0x000fe200000e0000 */
[----:B------:R-:W-:Y:S02]  /*1020*/  UIADD3 UR4, UR60, 0x1, URZ ;  /* 0x000000013c047890 */ /* 0x000fe4000fffe03f */
[----:B------:R-:W-:Y:S02]  /*1030*/  ULOP3.LUT UR60, UR60, 0x1, URZ, 0xc, !UPT ;  /* 0x000000013c3c7892 */ /* 0x000fe4000f8e0c3f */
[----:B------:R-:W-:-:S04]  /*1040*/  UISETP.GT.U32.AND UP0, UPT, UR4, 0x1, UPT ;  /* 0x000000010400788c */ /* 0x000fc8000bf04070 */
[----:B------:R-:W-:-:S04]  /*1050*/  USEL UR4, URZ, 0x1, !UP0 ;  /* 0x000000013f047887 */ /* 0x000fc8000c000000 */
[----:B------:R-:W-:-:S06]  /*1060*/  ULOP3.LUT UR5, UR5, UR4, URZ, 0x3c, !UPT ;  /* 0x0000000405057292 */ /* 0x000fcc000f8e3c3f */
[----:B------:R-:W-:Y:S01]  /*1070*/  MOV R154, UR5 ;  /* 0x00000005009a7c02 */ /* 0x000fe20008000f00 */
[----:B------:R-:W-:Y:S06]  /*1080*/  BRA `(.L_x_11) ;  /* 0x0000000000187947 */ /* 0x000fec0003800000 */
.L_x_8:
[----:B------:R-:W-:Y:S01]  /*1090*/  R2UR UR5, R154 ;  /* 0x000000009a0572ca */ /* 0x000fe200000e0000 */
[----:B------:R-:W-:Y:S02]  /*10a0*/  UISETP.GT.U32.AND UP0, UPT, UR60, 0x1, UPT ;  /* 0x000000013c00788c */ /* 0x000fe4000bf04070 */
[----:B------:R-:W-:Y:S02]  /*10b0*/  ULOP3.LUT UR60, UR60, 0x1, URZ, 0xc0, !UPT ;  /* 0x000000013c3c7892 */ /* 0x000fe4000f8ec03f */
[----:B------:R-:W-:-:S08]  /*10c0*/  USEL UR4, URZ, 0x1, !UP0 ;  /* 0x000000013f047887 */ /* 0x000fd0000c000000 */
[----:B------:R-:W-:-:S06]  /*10d0*/  ULOP3.LUT UR5, UR5, UR4, URZ, 0x3c, !UPT ;  /* 0x0000000405057292 */ /* 0x000fcc000f8e3c3f */
[----:B------:R-:W-:-:S07]  /*10e0*/  MOV R154, UR5 ;  /* 0x00000005009a7c02 */ /* 0x000fce0008000f00 */
.L_x_11:
        /* <DEDUP_REMOVED lines=13> */
[----:B------:R-:W-:Y:S01]  /*11c0*/  ULEA UR61, UR61, 0x3, 0x1 ;  /* 0x000000033d3d7891 */ /* 0x000fe2000f8e083f */
[----:B------:R-:W-:Y:S11]  /*11d0*/  BRA `(.L_x_15) ;  /* 0x0000000000147947 */ /* 0x000ff60003800000 */
.L_x_14:
[----:B------:R-:W-:Y:S01]  /*11e0*/  ULEA UR61, UR61, 0x2, 0x1 ;  /* 0x000000023d3d7891 */ /* 0x000fe2000f8e083f */
[----:B------:R-:W-:Y:S11]  /*11f0*/  BRA `(.L_x_15) ;  /* 0x00000000000c7947 */ /* 0x000ff60003800000 */
.L_x_13:
[----:B------:R-:W-:Y:S01]  /*1200*/  ULEA UR61, UR61, 0x1, 0x1 ;  /* 0x000000013d3d7891 */ /* 0x000fe2000f8e083f */
[----:B------:R-:W-:Y:S11]  /*1210*/  BRA `(.L_x_15) ;  /* 0x0000000000047947 */ /* 0x000ff60003800000 */
.L_x_12:
[----:B------:R-:W-:-:S12]  /*1220*/  USHF.L.U32 UR61, UR61, 0x1, URZ ;  /* 0x000000013d3d7899 */ /* 0x000fd8000800063f */
.L_x_15:
[----:B------:R-:W-:-:S13]  /*1230*/  R2UR UR4, R16 ;  /* 0x00000000100472ca */ /* 0x000fda00000e0000 */
[----:B------:R-:W-:-:S04]  /*1240*/  ULOP3.LUT UR4, UR4, 0x1, URZ, 0xfc, !UPT ;  /* 0x0000000104047892 */ /* 0x000fc8000f8efc3f */
[----:B------:R-:W-:-:S06]  /*1250*/  UISETP.NE.AND UP0, UPT, UR4, 0x3, UPT ;  /* 0x000000030400788c */ /* 0x000fcc000bf05270 */
[----:B------:R-:W-:-:S13]  /*1260*/  PLOP3.LUT P0, PT, PT, PT, UP0, 0x80, 0x0 ;  /* 0x000000000000781c */ /* 0x000fda0003f0f008 */
[----:B------:R-:W-:Y:S05]  /*1270*/  @!P0 BRA `(.L_x_16) ;  /* 0x0000000000048947 */ /* 0x000fea0003800000 */
[----:B------:R-:W-:Y:S01]  /*1280*/  BPT.TRAP 0x1 ;  /* 0x000000040000795c */ /* 0x000fe20000300000 */
.L_x_16:
[----:B------:R-:W1:Y:S01]  /*1290*/  S2UR UR5, SR_CgaCtaId ;  /* 0x00000000000579c3 */ /* 0x000e620000008800 */
[----:B------:R-:W-:Y:S01]  /*12a0*/  R2UR UR8, R154 ;  /* 0x000000009a0872ca */ /* 0x000fe200000e0000 */
[----:B------:R-:W-:Y:S01]  /*12b0*/  UMOV UR4, 0x400 ;  /* 0x0000040000047882 */ /* 0x000fe20000000000 */
[----:B------:R-:W-:-:S11]  /*12c0*/  R2UR UR7, R18 ;  /* 0x00000000120772ca */ /* 0x000fd600000e0000 */
[----:B------:R-:W-:-:S04]  /*12d0*/  MOV R0, UR8 ;  /* 0x0000000800007c02 */ /* 0x000fc80008000f00 */
[----:B------:R-:W-:Y:S01]  /*12e0*/  SHF.L.U32 R0, R0, 0x1f, RZ ;  /* 0x0000001f00007819 */ /* 0x000fe200000006ff */
[----:B-1----:R-:W-:Y:S02]  /*12f0*/  ULEA UR4, UR5, UR4, 0x18 ;  /* 0x0000000405047291 */ /* 0x002fe4000f8ec03f */
[----:B------:R-:W-:Y:S02]  /*1300*/  ULOP3.LUT UR5, UR7, 0x1, URZ, 0xfc, !UPT ;  /* 0x0000000107057892 */ /* 0x000fe4000f8efc3f */
[----:B------:R-:W-:Y:S02]  /*1310*/  ULEA UR6, UR60, UR4, 0x3 ;  /* 0x000000043c067291 */ /* 0x000fe4000f8e183f */
[----:B------:R-:W-:-:S06]  /*1320*/  UISETP.NE.AND UP0, UPT, UR5, 0x3, UPT ;  /* 0x000000030500788c */ /* 0x000fcc000bf05270 */
[----:B------:R-:W-:Y:S01]  /*1330*/  PLOP3.LUT P0, PT, PT, PT, UP0, 0x80, 0x0 ;  /* 0x000000000000781c */ /* 0x000fe20003f0f008 */
[----:B------:R-:W1:Y:S02]  /*1340*/  SYNCS.PHASECHK.TRANS64.TRYWAIT P1, [UR6+0x2e450], R0 ;  /* 0x02e45000ff0075a7 */ /* 0x000e640008020146 */
[----:B-1----:R-:W-:Y:S10]  /*1350*/  @!P1 BRA `(.L_x_17) ;  /* 0x0000007c00b49947 */ /* 0x002ff40003800000 */
.L_x_117:
[----:B------:R-:W-:Y:S05]  /*1360*/  @!P0 BRA `(.L_x_18) ;  /* 0x0000000000048947 */ /* 0x000fea0003800000 */
[----:B------:R-:W-:Y:S01]  /*1370*/  BPT.TRAP 0x1 ;  /* 0x000000040000795c */ /* 0x000fe20000300000 */
.L_x_18:
[----:B------:R-:W-:Y:S01]  /*1380*/  ULEA UR48, UR45, UR4, 0x3 ;  /* 0x000000042d307291 */ /* 0x000fe2000f8e183f */
[----:B-1----:R-:W-:Y:S01]  /*1390*/  SHF.L.U32 R0, R23, 0x1f, RZ ;  /* 0x0000001f17007819 */ /* 0x002fe200000006ff */
[----:B------:R-:W-:Y:S01]  /*13a0*/  UIADD3 UR5, UR4, 0x2e490, URZ ;  /* 0x0002e49004057890 */ /* 0x000fe2000fffe03f */
[----:B------:R-:W-:Y:S02]  /*13b0*/  R2UR UR6, R19 ;  /* 0x00000000130672ca */ /* 0x000fe400000e0000 */
[----:B------:R-:W-:-:S04]  /*13c0*/  SHF.L.U32 R3, R155, 0x1f, RZ ;  /* 0x0000001f9b037819 */ /* 0x000fc800000006ff */
[----:B------:R-:W1:Y:S07]  /*13d0*/  SYNCS.PHASECHK.TRANS64.TRYWAIT P1, [UR48+0x2e400], R0 ;  /* 0x02e40000ff0075a7 */ /* 0x000e6e0008020170 */
[----:B------:R-:W-:Y:S02]  /*13e0*/  ULEA UR49, UR6, 0xfffffff8, 0x3 ;  /* 0xfffffff806317891 */ /* 0x000fe4000f8e183f */
[----:B------:R-:W-:Y:S02]  /*13f0*/  ULEA UR6, UR6, UR5, 0x3 ;  /* 0x0000000506067291 */ /* 0x000fe4000f8e183f */
[----:B------:R-:W-:Y:S01]  /*1400*/  ULOP3.LUT UR49, UR49, 0x8, URZ, 0xc, !UPT ;  /* 0x0000000831317892 */ /* 0x000fe2000f8e0c3f */
[----:B-1----:R-:W-:Y:S11]  /*1410*/  @!P1 BRA `(.L_x_19) ;  /* 0x0000007c009c9947 */ /* 0x002ff60003800000 */
.L_x_118:
[----:B------:R-:W2:Y:S02]  /*1420*/  SYNCS.PHASECHK.TRANS64.TRYWAIT P1, [UR6+-0x8], R3 ;  /* 0xfffff803ff0075a7 */ /* 0x000ea40008020146 */
[----:B--2---:R-:W-:Y:S05]  /*1430*/  @!P1 BRA `(.L_x_20) ;  /* 0x0000007c00ac9947 */ /* 0x004fea0003800000 */
.L_x_119:
[----:B------:R-:W-:Y:S01]  /*1440*/  UIADD3 UR7, UR4, 0xc000, URZ ;  /* 0x0000c00004077890 */ /* 0x000fe2000fffe03f */
[----:B------:R-:W-:Y:S01]  /*1450*/  WARPGROUP.ARRIVE ;  /* 0x00000000000079c5 */ /* 0x000fe20000000000 */
[----:B------:R-:W-:Y:S02]  /*1460*/  USHF.R.U32.HI UR6, URZ, 0x4, UR4 ;  /* 0x000000043f067899 */ /* 0x000fe40008011604 */
[----:B------:R-:W-:Y:S02]  /*1470*/  USHF.R.U32.HI UR7, URZ, 0x4, UR7 ;  /* 0x000000043f077899 */ /* 0x000fe40008011607 */
[----:B------:R-:W-:Y:S02]  /*1480*/  ULOP3.LUT UR6, UR6, 0x3fff, URZ, 0xc0, !UPT ;  /* 0x00003fff06067892 */ /* 0x000fe4000f8ec03f */
[----:B------:R-:W-:Y:S02]  /*1490*/  ULOP3.LUT UR47, UR7, 0x3fff, URZ, 0xc0, !UPT ;  /* 0x00003fff072f7892 */ /* 0x000fe4000f8ec03f */
[----:B------:R-:W-:-:S02]  /*14a0*/  ULOP3.LUT UR6, UR6, 0x10000, URZ, 0xfc, !UPT ;  /* 0x0001000006067892 */ /* 0x000fc4000f8efc3f */
[----:B------:R-:W-:Y:S02]  /*14b0*/  ULOP3.LUT UR46, UR47, 0x10000, URZ, 0xfc, !UPT ;  /* 0x000100002f2e7892 */ /* 0x000fe4000f8efc3f */
[----:B------:R-:W-:Y:S02]  /*14c0*/  UIMAD UR6, UR60, 0x600, UR6 ;  /* 0x000006003c0678a4 */ /* 0x000fe4000f8e0206 */
[----:B------:R-:W-:Y:S01]  /*14d0*/  UIMAD UR7, UR45, 0x600, UR46 ;  /* 0x000006002d0778a4 */ /* 0x000fe2000f8e022e */
[----:B------:R-:W-:Y:S01]  /*14e0*/  UMOV UR9, 0x40000040 ;  /* 0x4000004000097882 */ /* 0x000fe20000000000 */
[----:B------:R-:W-:Y:S01]  /*14f0*/  UMOV UR11, 0x40000040 ;  /* 0x40000040000b7882 */ /* 0x000fe20000000000 */
[----:B------:R-:W-:Y:S01]  /*1500*/  UIADD3 UR56, UR6, 0x2, URZ ;  /* 0x0000000206387890 */ /* 0x000fe2000fffe03f */
[----:B------:R-:W-:Y:S01]  /*1510*/  IMAD.U32 R153, RZ, RZ, UR9 ;  /* 0x00000009ff997e24 */ /* 0x000fe2000f8e00ff */
[----:B------:R-:W-:Y:S02]  /*1520*/  UMOV UR8, UR6 ;  /* 0x0000000600087c82 */ /* 0x000fe40008000000 */
[----:B------:R-:W-:Y:S01]  /*1530*/  UMOV UR10, UR7 ;  /* 0x00000007000a7c82 */ /* 0x000fe20008000000 */
[----:B------:R-:W-:Y:S01]  /*1540*/  UIADD3 UR58, UR7, 0x2, URZ ;  /* 0x00000002073a7890 */ /* 0x000fe2000fffe03f */
[----:B------:R-:W-:Y:S01]  /*1550*/  HGMMA.64x64x16.F32.BF16 R24, gdesc[UR8], RZ, !UPT, gsb0 ;  /* 0x00e00000081879f0 */ /* 0x000fe2000c0018ff */
[----:B------:R-:W-:Y:S01]  /*1560*/  UMOV UR57, 0x40000040 ;  /* 0x4000004000397882 */ /* 0x000fe20000000000 */
[----:B------:R-:W-:Y:S01]  /*1570*/  UMOV UR59, 0x40000040 ;  /* 0x40000040003b7882 */ /* 0x000fe20000000000 */
[----:B------:R-:W-:Y:S01]  /*1580*/  MOV R152, UR8 ;  /* 0x0000000800987c02 */ /* 0x000fe20008000f00 */
[----:B------:R-:W-:-:S02]  /*1590*/  UIADD3 UR8, UR6, 0x4, URZ ;  /* 0x0000000406087890 */ /* 0x000fc4000fffe03f */
[----:B------:R-:W-:Y:S01]  /*15a0*/  UIADD3 UR10, UR7, 0x4, URZ ;  /* 0x00000004070a7890 */ /* 0x000fe2000fffe03f */
[----:B------:R-:W-:Y:S01]  /*15b0*/  UMOV UR9, 0x40000040 ;  /* 0x4000004000097882 */ /* 0x000fe20000000000 */
[----:B------:R-:W-:Y:S01]  /*15c0*/  UMOV UR11, 0x40000040 ;  /* 0x40000040000b7882 */ /* 0x000fe20000000000 */
[----:B------:R-:W-:Y:S02]  /*15d0*/  UIADD3 UR12, UR6, 0x6, URZ ;  /* 0x00000006060c7890 */ /* 0x000fe4000fffe03f */
[----:B------:R-:W-:Y:S01]  /*15e0*/  UIADD3 UR14, UR7, 0x6, URZ ;  /* 0x00000006070e7890 */ /* 0x000fe2000fffe03f */
[----:B------:R-:W-:Y:S01]  /*15f0*/  UMOV UR13, 0x40000040 ;  /* 0x40000040000d7882 */ /* 0x000fe20000000000 */
[----:B------:R-:W-:Y:S01]  /*1600*/  UMOV UR15, 0x40000040 ;  /* 0x40000040000f7882 */ /* 0x000fe20000000000 */
[----:B------:R-:W-:Y:S02]  /*1610*/  UIADD3 UR16, UR6, 0x200, URZ ;  /* 0x0000020006107890 */ /* 0x000fe4000fffe03f */
[----:B------:R-:W-:Y:S01]  /*1620*/  UIADD3 UR18, UR7, 0x200, URZ ;  /* 0x0000020007127890 */ /* 0x000fe2000fffe03f */
[----:B------:R-:W-:Y:S01]  /*1630*/  UMOV UR17, 0x40000040 ;  /* 0x4000004000117882 */ /* 0x000fe20000000000 */
[----:B------:R-:W-:Y:S01]  /*1640*/  UMOV UR19, 0x40000040 ;  /* 0x4000004000137882 */ /* 0x000fe20000000000 */
        /* <DEDUP_REMOVED lines=28> */
[----:B------:R-:W-:Y:S01]  /*1810*/  ULDC UR6, c[0x0][0x604] ;  /* 0x0001810000067ab9 */ /* 0x000fe20000000800 */
[----:B------:R-:W-:Y:S02]  /*1820*/  WARPGROUP.DEPBAR.LE gsb0, 0x0 ;  /* 0x00008000000079c5 */ /* 0x000fe40000010000 */
[----:B------:R-:W-:-:S06]  /*1830*/  WARPGROUP.ARRIVE ;  /* 0x00000000000079c5 */ /* 0x000fcc0000000000 */
[----:B------:R-:W-:Y:S03]  /*1840*/  HGMMA.64x64x16.F32.BF16 R24, gdesc[UR56], R24, gsb0 ;  /* 0x00e00000381879f0 */ /* 0x000fe60008001818 */
        /* <DEDUP_REMOVED lines=31> */
[----:B-1----:R-:W-:-:S04]  /*1a40*/  FMNMX R3, R24, R25, !PT ;  /* 0x0000001918037209 */ /* 0x002fc80007800000 */
[----:B------:R-:W-:-:S04]  /*1a50*/  FMNMX R0, R28, R3, !PT ;  /* 0x000000031c007209 */ /* 0x000fc80007800000 */
        /* <DEDUP_REMOVED lines=12> */
[----:B------:R-:W-:-:S05]  /*1b20*/  FMNMX R4, R53, R0, !PT ;  /* 0x0000000035047209 */ /* 0x000fca0007800000 */
[----:B------:R-:W1:Y:S02]  /*1b30*/  SHFL.BFLY PT, R3, R4, 0x1, 0x1f ;  /* 0x0c201f0004037f89 */ /* 0x000e6400000e0000 */
[----:B-1----:R-:W-:Y:S02]  /*1b40*/  FMNMX R6, R4, R3, !PT ;  /* 0x0000000304067209 */ /* 0x002fe40007800000 */
[----:B------:R-:W-:-:S03]  /*1b50*/  FMNMX R3, R26, R27, !PT ;  /* 0x0000001b1a037209 */ /* 0x000fc60007800000 */
[----:B------:R-:W1:Y:S01]  /*1b60*/  SHFL.BFLY PT, R5, R6, 0x2, 0x1f ;  /* 0x0c401f0006057f89 */ /* 0x000e6200000e0000 */
[----:B------:R-:W-:-:S04]  /*1b70*/  FMNMX R0, R30, R3, !PT ;  /* 0x000000031e007209 */ /* 0x000fc80007800000 */
[----:B------:R-:W-:-:S04]  /*1b80*/  FMNMX R3, R31, R0, !PT ;  /* 0x000000001f037209 */ /* 0x000fc80007800000 */
[----:B------:R-:W-:-:S04]  /*1b90*/  FMNMX R0, R34, R3, !PT ;  /* 0x0000000322007209 */ /* 0x000fc80007800000 */
[----:B------:R-:W-:-:S04]  /*1ba0*/  FMNMX R3, R35, R0, !PT ;  /* 0x0000000023037209 */ /* 0x000fc80007800000 */
[----:B------:R-:W-:-:S04]  /*1bb0*/  FMNMX R0, R38, R3, !PT ;  /* 0x0000000326007209 */ /* 0x000fc80007800000 */
[----:B------:R-:W-:Y:S02]  /*1bc0*/  FMNMX R3, R39, R0, !PT ;  /* 0x0000000027037209 */ /* 0x000fe40007800000 */
[----:B-1----:R-:W-:Y:S02]  /*1bd0*/  FMNMX R5, R6, R5, !PT ;  /* 0x0000000506057209 */ /* 0x002fe40007800000 */
[----:B------:R-:W-:Y:S02]  /*1be0*/  FMNMX R0, R42, R3, !PT ;  /* 0x000000032a007209 */ /* 0x000fe40007800000 */
[----:B------:R-:W-:Y:S02]  /*1bf0*/  FSETP.NEU.AND P1, PT, R5, -INF , PT ;  /* 0xff8000000500780b */ /* 0x000fe40003f2d000 */
[----:B------:R-:W-:Y:S02]  /*1c00*/  FMNMX R3, R43, R0, !PT ;  /* 0x000000002b037209 */ /* 0x000fe40007800000 */
[----:B------:R-:W-:-:S02]  /*1c10*/  FSEL R4, R5, RZ, P1 ;  /* 0x000000ff05047208 */ /* 0x000fc40000800000 */
[----:B------:R-:W-:-:S03]  /*1c20*/  FMNMX R0, R46, R3, !PT ;  /* 0x000000032e007209 */ /* 0x000fc60007800000 */
[----:B------:R-:W-:Y:S01]  /*1c30*/  FMUL R6, R4, UR6 ;  /* 0x0000000604067c20 */ /* 0x000fe20008400000 */
[----:B------:R-:W-:-:S03]  /*1c40*/  FMNMX R3, R47, R0, !PT ;  /* 0x000000002f037209 */ /* 0x000fc60007800000 */
[--C-:B------:R-:W-:Y:S01]  /*1c50*/  FFMA R25, R25, UR6, -R6.reuse ;  /* 0x0000000619197c23 */ /* 0x100fe20008000806 */
[--C-:B------:R-:W-:Y:S01]  /*1c60*/  FFMA R24, R24, UR6, -R6.reuse ;  /* 0x0000000618187c23 */ /* 0x100fe20008000806 */
[----:B------:R-:W-:Y:S01]  /*1c70*/  FMNMX R0, R50, R3, !PT ;  /* 0x0000000332007209 */ /* 0x000fe20007800000 */
[--C-:B------:R-:W-:Y:S01]  /*1c80*/  FFMA R36, R36, UR6, -R6.reuse ;  /* 0x0000000624247c23 */ /* 0x100fe20008000806 */
[--C-:B------:R-:W-:Y:S01]  /*1c90*/  FFMA R29, R29, UR6, -R6.reuse ;  /* 0x000000061d1d7c23 */ /* 0x100fe20008000806 */
[----:B------:R-:W-:Y:S01]  /*1ca0*/  FSETP.GEU.AND P6, PT, R25, -126, PT ;  /* 0xc2fc00001900780b */ /* 0x000fe20003fce000 */
[--C-:B------:R-:W-:Y:S01]  /*1cb0*/  FFMA R37, R37, UR6, -R6.reuse ;  /* 0x0000000625257c23 */ /* 0x100fe20008000806 */
[----:B------:R-:W-:Y:S01]  /*1cc0*/  FSETP.GEU.AND P5, PT, R24, -126, PT ;  /* 0xc2fc00001800780b */ /* 0x000fe20003fae000 */
[--C-:B------:R-:W-:Y:S01]  /*1cd0*/  FFMA R28, R28, UR6, -R6.reuse ;  /* 0x000000061c1c7c23 */ /* 0x100fe20008000806 */
[----:B------:R-:W-:Y:S01]  /*1ce0*/  FMNMX R3, R51, R0, !PT ;  /* 0x0000000033037209 */ /* 0x000fe20007800000 */
[--C-:B------:R-:W-:Y:S01]  /*1cf0*/  FFMA R32, R32, UR6, -R6.reuse ;  /* 0x0000000620207c23 */ /* 0x100fe20008000806 */
[--C-:B------:R-:W-:Y:S01]  /*1d00*/  FFMA R33, R33, UR6, -R6.reuse ;  /* 0x0000000621217c23 */ /* 0x100fe20008000806 */
[----:B------:R-:W-:Y:S01]  /*1d10*/  FSETP.GEU.AND P2, PT, R29, -126, PT ;  /* 0xc2fc00001d00780b */ /* 0x000fe20003f4e000 */
[--C-:B------:R-:W-:Y:S01]  /*1d20*/  FFMA R40, R40, UR6, -R6.reuse ;  /* 0x0000000628287c23 */ /* 0x100fe20008000806 */
[----:B------:R-:W-:Y:S01]  /*1d30*/  FMNMX R0, R54, R3, !PT ;  /* 0x0000000336007209 */ /* 0x000fe20007800000 */
[--C-:B------:R-:W-:Y:S01]  /*1d40*/  FFMA R41, R41, UR6, -R6.reuse ;  /* 0x0000000629297c23 */ /* 0x100fe20008000806 */
[----:B------:R-:W-:Y:S01]  /*1d50*/  FSETP.GEU.AND P3, PT, R28, -126, PT ;  /* 0xc2fc00001c00780b */ /* 0x000fe20003f6e000 */
[--C-:B------:R-:W-:Y:S01]  /*1d60*/  FFMA R44, R44, UR6, -R6.reuse ;  /* 0x000000062c2c7c23 */ /* 0x100fe20008000806 */
[----:B------:R-:W-:Y:S01]  /*1d70*/  FMNMX R0, R55, R0, !PT ;  /* 0x0000000037007209 */ /* 0x000fe20007800000 */
[----:B------:R-:W-:Y:S01]  /*1d80*/  @!P6 FMUL R25, R25, 0.5 ;  /* 0x3f0000001919e820 */ /* 0x000fe20000400000 */
[----:B------:R-:W-:Y:S01]  /*1d90*/  @!P5 FMUL R24, R24, 0.5 ;  /* 0x3f0000001818d820 */ /* 0x000fe20000400000 */
[----:B------:R-:W-:Y:S01]  /*1da0*/  FSETP.GEU.AND P1, PT, R32, -126, PT ;  /* 0xc2fc00002000780b */ /* 0x000fe20003f2e000 */
[--C-:B------:R-:W-:Y:S01]  /*1db0*/  FFMA R48, R48, UR6, -R6.reuse ;  /* 0x0000000630307c23 */ /* 0x100fe20008000806 */
[----:B------:R-:W1:Y:S01]  /*1dc0*/  SHFL.BFLY PT, R3, R0, 0x1, 0x1f ;  /* 0x0c201f0000037f89 */ /* 0x000e6200000e0000 */
[----:B------:R-:W2:Y:S01]  /*1dd0*/  MUFU.EX2 R120, R24 ;  /* 0x0000001800787308 */ /* 0x000ea20000000800 */
[----:B------:R-:W-:Y:S01]  /*1de0*/  FSETP.GEU.AND P4, PT, R33, -126, PT ;  /* 0xc2fc00002100780b */ /* 0x000fe20003f8e000 */
[----:B------:R-:W-:Y:S01]  /*1df0*/  @!P2 FMUL R29, R29, 0.5 ;  /* 0x3f0000001d1da820 */ /* 0x000fe20000400000 */
[--C-:B------:R-:W-:Y:S01]  /*1e00*/  FFMA R45, R45, UR6, -R6.reuse ;  /* 0x000000062d2d7c23 */ /* 0x100fe20008000806 */
[--C-:B------:R-:W-:Y:S01]  /*1e10*/  FFMA R49, R49, UR6, -R6.reuse ;  /* 0x0000000631317c23 */ /* 0x100fe20008000806 */
[----:B------:R-:W-:Y:S01]  /*1e20*/  @!P3 FMUL R28, R28, 0.5 ;  /* 0x3f0000001c1cb820 */ /* 0x000fe20000400000 */
[--C-:B------:R-:W-:Y:S01]  /*1e30*/  FFMA R52, R52, UR6, -R6.reuse ;  /* 0x0000000634347c23 */ /* 0x100fe20008000806 */
[----:B------:R-:W-:Y:S01]  /*1e40*/  FFMA R6, R53, UR6, -R6 ;  /* 0x0000000635067c23 */ /* 0x000fe20008000806 */
[----:B------:R-:W3:Y:S02]  /*1e50*/  MUFU.EX2 R25, R25 ;  /* 0x0000001900197308 */ /* 0x000ee40000000800 */
[----:B------:R-:W-:-:S04]  /*1e60*/  @!P1 FMUL R32, R32, 0.5 ;  /* 0x3f00000020209820 */ /* 0x000fc80000400000 */
[----:B------:R-:W-:Y:S02]  /*1e70*/  @!P4 FMUL R33, R33, 0.5 ;  /* 0x3f0000002121c820 */ /* 0x000fe40000400000 */
[----:B------:R-:W4:Y:S01]  /*1e80*/  MUFU.EX2 R122, R28 ;  /* 0x0000001c007a7308 */ /* 0x000f220000000800 */
[----:B--2---:R-:W-:Y:S01]  /*1e90*/  @!P5 FMUL R120, R120, R120 ;  /* 0x000000787878d220 */ /* 0x004fe20000400000 */
[----:B------:R-:W-:Y:S02]  /*1ea0*/  FSETP.GEU.AND P5, PT, R36, -126, PT ;  /* 0xc2fc00002400780b */ /* 0x000fe40003fae000 */
[----:B-1----:R-:W-:-:S04]  /*1eb0*/  FMNMX R3, R0, R3, !PT ;  /* 0x0000000300037209 */ /* 0x002fc80007800000 */
[----:B------:R-:W1:Y:S01]  /*1ec0*/  MUFU.EX2 R29, R29 ;  /* 0x0000001d001d7308 */ /* 0x000e620000000800 */
[----:B---3--:R-:W-:Y:S01]  /*1ed0*/  @!P6 FMUL R25, R25, R25 ;  /* 0x000000191919e220 */ /* 0x008fe20000400000 */
[----:B------:R-:W-:Y:S01]  /*1ee0*/  FSETP.GEU.AND P6, PT, R37, -126, PT ;  /* 0xc2fc00002500780b */ /* 0x000fe20003fce000 */
[----:B------:R-:W2:Y:S04]  /*1ef0*/  SHFL.BFLY PT, R4, R3, 0x2, 0x1f ;  /* 0x0c401f0003047f89 */ /* 0x000ea800000e0000 */
[----:B------:R-:W-:Y:S01]  /*1f00*/  @!P5 FMUL R36, R36, 0.5 ;  /* 0x3f0000002424d820 */ /* 0x000fe20000400000 */
[----:B------:R-:W3:Y:S01]  /*1f10*/  MUFU.EX2 R124, R32 ;  /* 0x00000020007c7308 */ /* 0x000ee20000000800 */
[----:B----4-:R-:W-:Y:S01]  /*1f20*/  @!P3 FMUL R122, R122, R122 ;  /* 0x0000007a7a7ab220 */ /* 0x010fe20000400000 */
[----:B------:R-:W-:-:S05]  /*1f30*/  FSETP.GEU.AND P3, PT, R40, -126, PT ;  /* 0xc2fc00002800780b */ /* 0x000fca0003f6e000 */
[----:B------:R-:W-:Y:S01]  /*1f40*/  @!P6 FMUL R37, R37, 0.5 ;  /* 0x3f0000002525e820 */ /* 0x000fe20000400000 */
[----:B------:R-:W4:Y:S01]  /*1f50*/  MUFU.EX2 R126, R36 ;  /* 0x00000024007e7308 */ /* 0x000f220000000800 */
[----:B-1----:R-:W-:Y:S01]  /*1f60*/  @!P2 FMUL R29, R29, R29 ;  /* 0x0000001d1d1da220 */ /* 0x002fe20000400000 */
[----:B------:R-:W-:-:S05]  /*1f70*/  FSETP.GEU.AND P2, PT, R41, -126, PT ;  /* 0xc2fc00002900780b */ /* 0x000fca0003f4e000 */
[----:B------:R-:W-:Y:S01]  /*1f80*/  @!P3 FMUL R40, R40, 0.5 ;  /* 0x3f0000002828b820 */ /* 0x000fe20000400000 */
[----:B------:R-:W1:Y:S01]  /*1f90*/  MUFU.EX2 R37, R37 ;  /* 0x0000002500257308 */ /* 0x000e620000000800 */
[----:B---3--:R-:W-:Y:S01]  /*1fa0*/  @!P1 FMUL R124, R124, R124 ;  /* 0x0000007c7c7c9220 */ /* 0x008fe20000400000 */
[----:B------:R-:W-:Y:S02]  /*1fb0*/  FSETP.GEU.AND P1, PT, R44, -126, PT ;  /* 0xc2fc00002c00780b */ /* 0x000fe40003f2e000 */
[----:B--2---:R-:W-:-:S03]  /*1fc0*/  FMNMX R4, R3, R4, !PT ;  /* 0x0000000403047209 */ /* 0x004fc60007800000 */
[----:B------:R-:W-:Y:S01]  /*1fd0*/  @!P2 FMUL R41, R41, 0.5 ;  /* 0x3f0000002929a820 */ /* 0x000fe20000400000 */
[----:B------:R-:W2:Y:S01]  /*1fe0*/  MUFU.EX2 R33, R33 ;  /* 0x0000002100217308 */ /* 0x000ea20000000800 */
[----:B----4-:R-:W-:Y:S01]  /*1ff0*/  @!P5 FMUL R126, R126, R126 ;  /* 0x0000007e7e7ed220 */ /* 0x010fe20000400000 */
[----:B------:R-:W-:-:S04]  /*2000*/  FSETP.NEU.AND P5, PT, R4, -INF , PT ;  /* 0xff8000000400780b */ /* 0x000fc80003fad000 */
[----:B------:R-:W-:Y:S01]  /*2010*/  FSEL R0, R4, RZ, P5 ;  /* 0x000000ff04007208 */ /* 0x000fe20002800000 */
[----:B------:R-:W-:Y:S01]  /*2020*/  @!P1 FMUL R44, R44, 0.5 ;  /* 0x3f0000002c2c9820 */ /* 0x000fe20000400000 */
[----:B------:R-:W-:Y:S01]  /*2030*/  FSETP.GEU.AND P5, PT, R49, -126, PT ;  /* 0xc2fc00003100780b */ /* 0x000fe20003fae000 */
[----:B-1----:R-:W-:Y:S01]  /*2040*/  @!P6 FMUL R37, R37, R37 ;  /* 0x000000252525e220 */ /* 0x002fe20000400000 */
[----:B------:R-:W-:Y:S01]  /*2050*/  FSETP.GEU.AND P6, PT, R48, -126, PT ;  /* 0xc2fc00003000780b */ /* 0x000fe20003fce000 */
[----:B------:R-:W1:Y:S01]  /*2060*/  MUFU.EX2 R7, R40 ;  /* 0x0000002800077308 */ /* 0x000e620000000800 */
[----:B------:R-:W-:-:S04]  /*2070*/  FMUL R0, R0, UR6 ;  /* 0x0000000600007c20 */ /* 0x000fc80008400000 */
[--C-:B------:R-:W-:Y:S01]  /*2080*/  FFMA R26, R26, UR6, -R0.reuse ;  /* 0x000000061a1a7c23 */ /* 0x100fe20008000800 */
[----:B--2---:R-:W-:Y:S01]  /*2090*/  @!P4 FMUL R33, R33, R33 ;  /* 0x000000212121c220 */ /* 0x004fe20000400000 */
[----:B------:R-:W-:Y:S01]  /*20a0*/  FSETP.GEU.AND P4, PT, R45, -126, PT ;  /* 0xc2fc00002d00780b */ /* 0x000fe20003f8e000 */
[----:B------:R-:W2:Y:S01]  /*20b0*/  MUFU.EX2 R128, R41 ;  /* 0x0000002900807308 */ /* 0x000ea20000000800 */
[--C-:B------:R-:W-:Y:S01]  /*20c0*/  FFMA R30, R30, UR6, -R0.reuse ;  /* 0x000000061e1e7c23 */ /* 0x100fe20008000800 */
[----:B------:R-:W-:Y:S01]  /*20d0*/  @!P5 FMUL R49, R49, 0.5 ;  /* 0x3f0000003131d820 */ /* 0x000fe20000400000 */
[--C-:B------:R-:W-:Y:S01]  /*20e0*/  FFMA R27, R27, UR6, -R0.reuse ;  /* 0x000000061b1b7c23 */ /* 0x100fe20008000800 */
[----:B------:R-:W-:Y:S01]  /*20f0*/  @!P6 FMUL R48, R48, 0.5 ;  /* 0x3f0000003030e820 */ /* 0x000fe20000400000 */
[--C-:B------:R-:W-:Y:S01]  /*2100*/  FFMA R31, R31, UR6, -R0.reuse ;  /* 0x000000061f1f7c23 */ /* 0x100fe20008000800 */
[--C-:B------:R-:W-:Y:S01]  /*2110*/  FFMA R34, R34, UR6, -R0.reuse ;  /* 0x0000000622227c23 */ /* 0x100fe20008000800 */
[--C-:B------:R-:W-:Y:S01]  /*2120*/  FFMA R38, R38, UR6, -R0.reuse ;  /* 0x0000000626267c23 */ /* 0x100fe20008000800 */
[----:B------:R-:W3:Y:S01]  /*2130*/  MUFU.EX2 R9, R44 ;  /* 0x0000002c00097308 */ /* 0x000ee20000000800 */
[----:B-1----:R-:W-:Y:S01]  /*2140*/  @!P3 FMUL R7, R7, R7 ;  /* 0x000000070707b220 */ /* 0x002fe20000400000 */
[----:B------:R-:W-:Y:S01]  /*2150*/  FSETP.GEU.AND P3, PT, R52, -126, PT ;  /* 0xc2fc00003400780b */ /* 0x000fe20003f6e000 */
[--C-:B------:R-:W-:Y:S01]  /*2160*/  FFMA R42, R42, UR6, -R0.reuse ;  /* 0x000000062a2a7c23 */ /* 0x100fe20008000800 */
[----:B------:R-:W-:Y:S01]  /*2170*/  @!P4 FMUL R45, R45, 0.5 ;  /* 0x3f0000002d2dc820 */ /* 0x000fe20000400000 */
[--C-:B------:R-:W-:Y:S01]  /*2180*/  FFMA R35, R35, UR6, -R0.reuse ;  /* 0x0000000623237c23 */ /* 0x100fe20008000800 */
[--C-:B------:R-:W-:Y:S01]  /*2190*/  FFMA R39, R39, UR6, -R0.reuse ;  /* 0x0000000627277c23 */ /* 0x100fe20008000800 */
[--C-:B------:R-:W-:Y:S01]  /*21a0*/  FFMA R43, R43, UR6, -R0.reuse ;  /* 0x000000062b2b7c23 */ /* 0x100fe20008000800 */
[----:B------:R-:W1:Y:S01]  /*21b0*/  MUFU.EX2 R11, R48 ;  /* 0x00000030000b7308 */ /* 0x000e620000000800 */
[----:B--2---:R-:W-:Y:S01]  /*21c0*/  @!P2 FMUL R128, R128, R128 ;  /* 0x000000808080a220 */ /* 0x004fe20000400000 */
[----:B------:R-:W-:Y:S01]  /*21d0*/  FSETP.GEU.AND P2, PT, R6, -126, PT ;  /* 0xc2fc00000600780b */ /* 0x000fe20003f4e000 */
[--C-:B------:R-:W-:Y:S01]  /*21e0*/  FFMA R46, R46, UR6, -R0.reuse ;  /* 0x000000062e2e7c23 */ /* 0x100fe20008000800 */
[--C-:B------:R-:W-:Y:S01]  /*21f0*/  FFMA R50, R50, UR6, -R0.reuse ;  /* 0x0000000632327c23 */ /* 0x100fe20008000800 */
[--C-:B------:R-:W-:Y:S01]  /*2200*/  FFMA R47, R47, UR6, -R0.reuse ;  /* 0x000000062f2f7c23 */ /* 0x100fe20008000800 */
[--C-:B------:R-:W-:Y:S01]  /*2210*/  FFMA R51, R51, UR6, -R0.reuse ;  /* 0x0000000633337c23 */ /* 0x100fe20008000800 */
[----:B------:R-:W-:Y:S01]  /*2220*/  @!P3 FMUL R52, R52, 0.5 ;  /* 0x3f0000003434b820 */ /* 0x000fe20000400000 */
[----:B------:R-:W2:Y:S01]  /*2230*/  MUFU.EX2 R130, R45 ;  /* 0x0000002d00827308 */ /* 0x000ea20000000800 */
[----:B---3--:R-:W-:Y:S01]  /*2240*/  @!P1 FMUL R9, R9, R9 ;  /* 0x0000000909099220 */ /* 0x008fe20000400000 */
[----:B------:R-:W-:Y:S01]  /*2250*/  FSETP.GEU.AND P1, PT, R26, -126, PT ;  /* 0xc2fc00001a00780b */ /* 0x000fe20003f2e000 */
[--C-:B------:R-:W-:Y:S01]  /*2260*/  FFMA R54, R54, UR6, -R0.reuse ;  /* 0x0000000636367c23 */ /* 0x100fe20008000800 */
[----:B------:R-:W-:Y:S01]  /*2270*/  FFMA R0, R55, UR6, -R0 ;  /* 0x0000000637007c23 */ /* 0x000fe20008000800 */
[----:B------:R-:W-:Y:S01]  /*2280*/  FADD R15, R25, R128 ;  /* 0x00000080190f7221 */ /* 0x000fe20000000000 */
[----:B------:R-:W-:Y:S01]  /*2290*/  FADD R3, R120, R7 ;  /* 0x0000000778037221 */ /* 0x000fe20000000000 */
[----:B------:R-:W-:Y:S01]  /*22a0*/  @!P2 FMUL R6, R6, 0.5 ;  /* 0x3f0000000606a820 */ /* 0x000fe20000400000 */
[----:B------:R-:W3:Y:S01]  /*22b0*/  MUFU.EX2 R132, R49 ;  /* 0x0000003100847308 */ /* 0x000ee20000000800 */
[----:B-1----:R-:W-:Y:S01]  /*22c0*/  @!P6 FMUL R11, R11, R11 ;  /* 0x0000000b0b0be220 */ /* 0x002fe20000400000 */
[----:B------:R-:W-:Y:S01]  /*22d0*/  FSETP.GEU.AND P6, PT, R30, -126, PT ;  /* 0xc2fc00001e00780b */ /* 0x000fe20003fce000 */
[----:B------:R-:W-:Y:S01]  /*22e0*/  FADD R20, R122, R9 ;  /* 0x000000097a147221 */ /* 0x000fe20000000000 */
[----:B------:R-:W-:Y:S01]  /*22f0*/  F2FP.BF16.F32.PACK_AB R120, R25, R120 ;  /* 0x000000781978723e */ /* 0x000fe200000010ff */
[----:B------:R-:W-:Y:S01]  /*2300*/  FADD R24, R124, R11 ;  /* 0x0000000b7c187221 */ /* 0x000fe20000000000 */
[----:B------:R-:W-:Y:S01]  /*2310*/  F2FP.BF16.F32.PACK_AB R122, R29, R122 ;  /* 0x0000007a1d7a723e */ /* 0x000fe200000010ff */
[----:B------:R-:W-:Y:S01]  /*2320*/  @!P1 FMUL R26, R26, 0.5 ;  /* 0x3f0000001a1a9820 */ /* 0x000fe20000400000 */
[----:B------:R-:W1:Y:S01]  /*2330*/  MUFU.EX2 R13, R52 ;  /* 0x00000034000d7308 */ /* 0x000e620000000800 */
[----:B--2---:R-:W-:Y:S01]  /*2340*/  @!P4 FMUL R130, R130, R130 ;  /* 0x000000828282c220 */ /* 0x004fe20000400000 */
[----:B------:R-:W-:Y:S01]  /*2350*/  FSETP.GEU.AND P4, PT, R27, -126, PT ;  /* 0xc2fc00001b00780b */ /* 0x000fe20003f8e000 */
[----:B------:R-:W-:Y:S01]  /*2360*/  FADD R3, R3, R24 ;  /* 0x0000001803037221 */ /* 0x000fe20000000000 */
[----:B------:R-:W-:Y:S01]  /*2370*/  F2FP.BF16.F32.PACK_AB R124, R33, R124 ;  /* 0x0000007c217c723e */ /* 0x000fe200000010ff */
[----:B------:R-:W-:Y:S01]  /*2380*/  FADD R21, R29, R130 ;  /* 0x000000821d157221 */ /* 0x000fe20000000000 */
[----:B------:R-:W-:Y:S01]  /*2390*/  F2FP.BF16.F32.PACK_AB R128, R128, R7 ;  /* 0x000000078080723e */ /* 0x000fe200000010ff */
[----:B------:R-:W-:Y:S01]  /*23a0*/  @!P6 FMUL R30, R30, 0.5 ;  /* 0x3f0000001e1ee820 */ /* 0x000fe20000400000 */
[----:B------:R2:W4:Y:S01]  /*23b0*/  MUFU.EX2 R121, R26 ;  /* 0x0000001a00797308 */ /* 0x0005220000000800 */
[----:B---3--:R-:W-:Y:S01]  /*23c0*/  @!P5 FMUL R132, R132, R132 ;  /* 0x000000848484d220 */ /* 0x008fe20000400000 */
[----:B------:R-:W-:-:S02]  /*23d0*/  FSETP.GEU.AND P5, PT, R31, -126, PT ;  /* 0xc2fc00001f00780b */ /* 0x000fc40003fae000 */
[----:B------:R-:W-:-:S03]  /*23e0*/  F2FP.BF16.F32.PACK_AB R130, R130, R9 ;  /* 0x000000098282723e */ /* 0x000fc600000010ff */
[----:B------:R-:W-:Y:S01]  /*23f0*/  @!P4 FMUL R27, R27, 0.5 ;  /* 0x3f0000001b1bc820 */ /* 0x000fe20000400000 */
[----:B------:R-:W3:Y:S01]  /*2400*/  MUFU.EX2 R123, R30 ;  /* 0x0000001e007b7308 */ /* 0x000ee20000000800 */
[----:B-1----:R-:W-:Y:S01]  /*2410*/  @!P3 FMUL R13, R13, R13 ;  /* 0x0000000d0d0db220 */ /* 0x002fe20000400000 */
[----:B------:R-:W-:Y:S01]  /*2420*/  FSETP.GEU.AND P3, PT, R34, -126, PT ;  /* 0xc2fc00002200780b */ /* 0x000fe20003f6e000 */
[----:B--2---:R-:W-:Y:S01]  /*2430*/  FADD R26, R33, R132 ;  /* 0x00000084211a7221 */ /* 0x004fe20000000000 */
[----:B------:R-:W-:-:S03]  /*2440*/  F2FP.BF16.F32.PACK_AB R132, R132, R11 ;  /* 0x0000000b8484723e */ /* 0x000fc600000010ff */
[----:B------:R-:W-:Y:S01]  /*2450*/  @!P5 FMUL R31, R31, 0.5 ;  /* 0x3f0000001f1fd820 */ /* 0x000fe20000400000 */
[----:B------:R-:W1:Y:S01]  /*2460*/  MUFU.EX2 R134, R6 ;  /* 0x0000000600867308 */ /* 0x000e620000000800 */
[----:B----4-:R-:W-:Y:S01]  /*2470*/  @!P1 FMUL R121, R121, R121 ;  /* 0x0000007979799220 */ /* 0x010fe20000400000 */
[----:B------:R-:W-:Y:S01]  /*2480*/  FSETP.GEU.AND P1, PT, R38, -126, PT ;  /* 0xc2fc00002600780b */ /* 0x000fe20003f2e000 */
[----:B------:R-:W-:-:S04]  /*2490*/  FADD R15, R15, R26 ;  /* 0x0000001a0f0f7221 */ /* 0x000fc80000000000 */
[----:B------:R-:W-:Y:S01]  /*24a0*/  @!P3 FMUL R34, R34, 0.5 ;  /* 0x3f0000002222b820 */ /* 0x000fe20000400000 */
[----:B------:R2:W4:Y:S01]  /*24b0*/  MUFU.EX2 R8, R27 ;  /* 0x0000001b00087308 */ /* 0x0005220000000800 */
[----:B---3--:R-:W-:Y:S01]  /*24c0*/  @!P6 FMUL R123, R123, R123 ;  /* 0x0000007b7b7be220 */ /* 0x008fe20000400000 */
[----:B------:R-:W-:-:S05]  /*24d0*/  FSETP.GEU.AND P6, PT, R42, -126, PT ;  /* 0xc2fc00002a00780b */ /* 0x000fca0003fce000 */
[----:B------:R-:W-:Y:S01]  /*24e0*/  @!P1 FMUL R38, R38, 0.5 ;  /* 0x3f00000026269820 */ /* 0x000fe20000400000 */
[----:B------:R-:W3:Y:S01]  /*24f0*/  MUFU.EX2 R6, R31 ;  /* 0x0000001f00067308 */ /* 0x000ee20000000800 */
[----:B-1----:R-:W-:Y:S01]  /*2500*/  @!P2 FMUL R134, R134, R134 ;  /* 0x000000868686a220 */ /* 0x002fe20000400000 */
[----:B------:R-:W-:Y:S01]  /*2510*/  FSETP.GEU.AND P2, PT, R35, -126, PT ;  /* 0xc2fc00002300780b */ /* 0x000fe20003f4e000 */
[----:B--2---:R-:W-:Y:S01]  /*2520*/  FADD R27, R126, R13 ;  /* 0x0000000d7e1b7221 */ /* 0x004fe20000000000 */
[C---:B------:R-:W-:Y:S01]  /*2530*/  F2FP.BF16.F32.PACK_AB R126, R37.reuse, R126 ;  /* 0x0000007e257e723e */ /* 0x040fe200000010ff */
[----:B------:R-:W-:Y:S01]  /*2540*/  FADD R28, R37, R134 ;  /* 0x00000086251c7221 */ /* 0x000fe20000000000 */
[----:B------:R-:W-:Y:S01]  /*2550*/  F2FP.BF16.F32.PACK_AB R134, R134, R13 ;  /* 0x0000000d8686723e */ /* 0x000fe200000010ff */
[----:B------:R-:W-:Y:S01]  /*2560*/  @!P6 FMUL R42, R42, 0.5 ;  /* 0x3f0000002a2ae820 */ /* 0x000fe20000400000 */
[----:B------:R-:W1:Y:S01]  /*2570*/  MUFU.EX2 R125, R34 ;  /* 0x00000022007d7308 */ /* 0x000e620000000800 */
[----:B----4-:R-:W-:Y:S01]  /*2580*/  @!P4 FMUL R8, R8, R8 ;  /* 0x000000080808c220 */ /* 0x010fe20000400000 */
[----:B------:R-:W-:Y:S01]  /*2590*/  FSETP.GEU.AND P4, PT, R39, -126, PT ;  /* 0xc2fc00002700780b */ /* 0x000fe20003f8e000 */
[----:B------:R-:W-:Y:S01]  /*25a0*/  FADD R28, R21, R28 ;  /* 0x0000001c151c7221 */ /* 0x000fe20000000000 */
[----:B------:R-:W-:-:S03]  /*25b0*/  FADD R20, R20, R27 ;  /* 0x0000001b14147221 */ /* 0x000fc60000000000 */
[----:B------:R-:W-:Y:S01]  /*25c0*/  @!P2 FMUL R35, R35, 0.5 ;  /* 0x3f0000002323a820 */ /* 0x000fe20000400000 */
[----:B------:R-:W2:Y:S01]  /*25d0*/  MUFU.EX2 R127, R38 ;  /* 0x00000026007f7308 */ /* 0x000ea20000000800 */
[----:B---3--:R-:W-:Y:S01]  /*25e0*/  @!P5 FMUL R6, R6, R6 ;  /* 0x000000060606d220 */ /* 0x008fe20000400000 */
[----:B------:R-:W-:Y:S01]  /*25f0*/  FSETP.GEU.AND P5, PT, R43, -126, PT ;  /* 0xc2fc00002b00780b */ /* 0x000fe20003fae000 */
[----:B------:R-:W-:Y:S01]  /*2600*/  FADD R28, R15, R28 ;  /* 0x0000001c0f1c7221 */ /* 0x000fe20000000000 */
[----:B------:R-:W-:Y:S01]  /*2610*/  MOV R15, UR49 ;  /* 0x00000031000f7c02 */ /* 0x000fe20008000f00 */
[----:B------:R-:W-:Y:S02]  /*2620*/  FADD R3, R3, R20 ;  /* 0x0000001403037221 */ /* 0x000fe40000000000 */
[----:B------:R-:W-:Y:S01]  /*2630*/  @!P4 FMUL R39, R39, 0.5 ;  /* 0x3f0000002727c820 */ /* 0x000fe20000400000 */
[----:B------:R-:W3:Y:S01]  /*2640*/  MUFU.EX2 R10, R35 ;  /* 0x00000023000a7308 */ /* 0x000ee20000000800 */
[----:B-1----:R-:W-:Y:S01]  /*2650*/  @!P3 FMUL R125, R125, R125 ;  /* 0x0000007d7d7db220 */ /* 0x002fe20000400000 */
[----:B------:R-:W-:Y:S01]  /*2660*/  FSETP.GEU.AND P3, PT, R46, -126, PT ;  /* 0xc2fc00002e00780b */ /* 0x000fe20003f6e000 */
[----:B------:R1:W-:Y:S01]  /*2670*/  SYNCS.ARRIVE.TRANS64.A1T0 RZ, [R15+UR5], RZ ;  /* 0x000000ff0fff79a7 */ /* 0x0003e20008100005 */
[----:B------:R-:W-:-:S03]  /*2680*/  UIADD3 UR5, UR45, 0x1, URZ ;  /* 0x000000012d057890 */ /* 0x000fc6000fffe03f */
[----:B------:R-:W-:Y:S01]  /*2690*/  @!P5 FMUL R43, R43, 0.5 ;  /* 0x3f0000002b2bd820 */ /* 0x000fe20000400000 */
[----:B------:R-:W4:Y:S01]  /*26a0*/  MUFU.EX2 R12, R39 ;  /* 0x00000027000c7308 */ /* 0x000f220000000800 */
[----:B--2---:R-:W-:Y:S01]  /*26b0*/  @!P1 FMUL R127, R127, R127 ;  /* 0x0000007f7f7f9220 */ /* 0x004fe20000400000 */
[----:B------:R-:W-:Y:S01]  /*26c0*/  FSETP.GEU.AND P1, PT, R50, -126, PT ;  /* 0xc2fc00003200780b */ /* 0x000fe20003f2e000 */
[----:B------:R-:W-:-:S04]  /*26d0*/  UISETP.NE.AND UP0, UPT, UR5, 0x5, UPT ;  /* 0x000000050500788c */ /* 0x000fc8000bf05270 */
[----:B------:R-:W-:Y:S01]  /*26e0*/  @!P3 FMUL R46, R46, 0.5 ;  /* 0x3f0000002e2eb820 */ /* 0x000fe20000400000 */
[----:B------:R-:W2:Y:S01]  /*26f0*/  MUFU.EX2 R42, R42 ;  /* 0x0000002a002a7308 */ /* 0x000ea20000000800 */
[----:B---3--:R-:W-:Y:S01]  /*2700*/  @!P2 FMUL R10, R10, R10 ;  /* 0x0000000a0a0aa220 */ /* 0x008fe20000400000 */
[----:B------:R-:W-:Y:S01]  /*2710*/  FSETP.GEU.AND P2, PT, R47, -126, PT ;  /* 0xc2fc00002f00780b */ /* 0x000fe20003f4e000 */
[----:B------:R-:W-:Y:S02]  /*2720*/  USEL UR6, URZ, 0x1, UP0 ;  /* 0x000000013f067887 */ /* 0x000fe40008000000 */
[----:B------:R-:W-:Y:S02]  /*2730*/  USEL UR5, UR5, URZ, UP0 ;  /* 0x0000003f05057287 */ /* 0x000fe40008000000 */
[----:B------:R-:W-:Y:S01]  /*2740*/  @!P1 FMUL R50, R50, 0.5 ;  /* 0x3f00000032329820 */ /* 0x000fe20000400000 */
[----:B------:R-:W3:Y:S01]  /*2750*/  MUFU.EX2 R129, R43 ;  /* 0x0000002b00817308 */ /* 0x000ee20000000800 */
[----:B----4-:R-:W-:Y:S01]  /*2760*/  @!P4 FMUL R12, R12, R12 ;  /* 0x0000000c0c0cc220 */ /* 0x010fe20000400000 */
[----:B------:R-:W-:-:S02]  /*2770*/  FSETP.GEU.AND P4, PT, R51, -126, PT ;  /* 0xc2fc00003300780b */ /* 0x000fc40003f8e000 */
[----:B------:R-:W-:-:S03]  /*2780*/  LOP3.LUT R23, R23, UR6, RZ, 0x3c, !PT ;  /* 0x0000000617177c12 */ /* 0x000fc6000f8e3cff */
[----:B------:R-:W-:Y:S01]  /*2790*/  @!P2 FMUL R47, R47, 0.5 ;  /* 0x3f0000002f2fa820 */ /* 0x000fe20000400000 */
[----:B------:R-:W4:Y:S01]  /*27a0*/  MUFU.EX2 R46, R46 ;  /* 0x0000002e002e7308 */ /* 0x000f220000000800 */
[----:B--2---:R-:W-:Y:S01]  /*27b0*/  @!P6 FMUL R42, R42, R42 ;  /* 0x0000002a2a2ae220 */ /* 0x004fe20000400000 */
[----:B------:R-:W-:-:S05]  /*27c0*/  FSETP.GEU.AND P6, PT, R54, -126, PT ;  /* 0xc2fc00003600780b */ /* 0x000fca0003fce000 */
[----:B------:R-:W-:Y:S01]  /*27d0*/  @!P4 FMUL R51, R51, 0.5 ;  /* 0x3f0000003333c820 */ /* 0x000fe20000400000 */
[----:B------:R-:W2:Y:S01]  /*27e0*/  MUFU.EX2 R131, R47 ;  /* 0x0000002f00837308 */ /* 0x000ea20000000800 */
[----:B---3--:R-:W-:Y:S01]  /*27f0*/  @!P5 FMUL R129, R129, R129 ;  /* 0x000000818181d220 */ /* 0x008fe20000400000 */
[----:B------:R-:W-:-:S03]  /*2800*/  FSETP.GEU.AND P5, PT, R0, -126, PT ;  /* 0xc2fc00000000780b */ /* 0x000fc60003fae000 */
[----:B------:R-:W-:Y:S01]  /*2810*/  FADD R21, R8, R129 ;  /* 0x0000008108157221 */ /* 0x000fe20000000000 */
[----:B------:R-:W-:Y:S01]  /*2820*/  F2FP.BF16.F32.PACK_AB R129, R129, R42 ;  /* 0x0000002a8181723e */ /* 0x000fe200000010ff */
[----:B------:R-:W-:Y:S01]  /*2830*/  @!P6 FMUL R54, R54, 0.5 ;  /* 0x3f0000003636e820 */ /* 0x000fe20000400000 */
[----:B------:R-:W3:Y:S01]  /*2840*/  MUFU.EX2 R50, R50 ;  /* 0x0000003200327308 */ /* 0x000ee20000000800 */
[----:B----4-:R-:W-:-:S04]  /*2850*/  @!P3 FMUL R46, R46, R46 ;  /* 0x0000002e2e2eb220 */ /* 0x010fc80000400000 */
[----:B------:R-:W-:Y:S01]  /*2860*/  FADD R24, R123, R46 ;  /* 0x0000002e7b187221 */ /* 0x000fe20000000000 */
[----:B------:R-:W-:Y:S01]  /*2870*/  F2FP.BF16.F32.PACK_AB R123, R6, R123 ;  /* 0x0000007b067b723e */ /* 0x000fe200000010ff */
[----:B------:R-:W-:Y:S01]  /*2880*/  @!P5 FMUL R0, R0, 0.5 ;  /* 0x3f0000000000d820 */ /* 0x000fe20000400000 */
[----:B------:R-:W4:Y:S01]  /*2890*/  MUFU.EX2 R133, R51 ;  /* 0x0000003300857308 */ /* 0x000f220000000800 */
[----:B--2---:R-:W-:-:S04]  /*28a0*/  @!P2 FMUL R131, R131, R131 ;  /* 0x000000838383a220 */ /* 0x004fc80000400000 */
[----:B------:R-:W-:Y:S01]  /*28b0*/  FADD R26, R6, R131 ;  /* 0x00000083061a7221 */ /* 0x000fe20000000000 */
[----:B------:R-:W-:Y:S02]  /*28c0*/  F2FP.BF16.F32.PACK_AB R131, R131, R46 ;  /* 0x0000002e8383723e */ /* 0x000fe400000010ff */
[----:B------:R-:W2:Y:S01]  /*28d0*/  MUFU.EX2 R14, R54 ;  /* 0x00000036000e7308 */ /* 0x000ea20000000800 */
[----:B---3--:R-:W-:-:S04]  /*28e0*/  @!P1 FMUL R50, R50, R50 ;  /* 0x0000003232329220 */ /* 0x008fc80000400000 */
[----:B------:R-:W-:Y:S01]  /*28f0*/  FADD R27, R125, R50 ;  /* 0x000000327d1b7221 */ /* 0x000fe20000000000 */
[----:B------:R-:W-:Y:S02]  /*2900*/  F2FP.BF16.F32.PACK_AB R125, R10, R125 ;  /* 0x0000007d0a7d723e */ /* 0x000fe400000010ff */
[----:B------:R3:W5:Y:S01]  /*2910*/  MUFU.EX2 R135, R0 ;  /* 0x0000000000877308 */ /* 0x0007620000000800 */
[----:B----4-:R-:W-:-:S04]  /*2920*/  @!P4 FMUL R133, R133, R133 ;  /* 0x000000858585c220 */ /* 0x010fc80000400000 */
[----:B------:R-:W-:Y:S01]  /*2930*/  FADD R30, R10, R133 ;  /* 0x000000850a1e7221 */ /* 0x000fe20000000000 */
[----:B------:R-:W-:Y:S01]  /*2940*/  F2FP.BF16.F32.PACK_AB R133, R133, R50 ;  /* 0x000000328585723e */ /* 0x000fe200000010ff */
[----:B--2---:R-:W-:Y:S01]  /*2950*/  @!P6 FMUL R14, R14, R14 ;  /* 0x0000000e0e0ee220 */ /* 0x004fe20000400000 */
[----:B---3--:R-:W-:Y:S01]  /*2960*/  FADD R0, R121, R42 ;  /* 0x0000002a79007221 */ /* 0x008fe20000000000 */
[----:B------:R-:W-:Y:S01]  /*2970*/  FADD R21, R21, R30 ;  /* 0x0000001e15157221 */ /* 0x000fe20000000000 */
[----:B------:R-:W-:Y:S01]  /*2980*/  F2FP.BF16.F32.PACK_AB R121, R8, R121 ;  /* 0x000000790879723e */ /* 0x000fe200000010ff */
[----:B------:R-:W-:Y:S01]  /*2990*/  FADD R31, R127, R14 ;  /* 0x0000000e7f1f7221 */ /* 0x000fe20000000000 */
[----:B------:R-:W-:Y:S01]  /*29a0*/  FADD R0, R0, R27 ;  /* 0x0000001b00007221 */ /* 0x000fe20000000000 */
[----:B------:R-:W-:Y:S01]  /*29b0*/  F2FP.BF16.F32.PACK_AB R127, R12, R127 ;  /* 0x0000007f0c7f723e */ /* 0x000fe200000010ff */
[----:B-----5:R-:W-:Y:S01]  /*29c0*/  @!P5 FMUL R135, R135, R135 ;  /* 0x000000878787d220 */ /* 0x020fe20000400000 */
[----:B------:R-:W-:-:S03]  /*29d0*/  FADD R31, R24, R31 ;  /* 0x0000001f181f7221 */ /* 0x000fc60000000000 */
[----:B------:R-:W-:Y:S01]  /*29e0*/  FADD R35, R12, R135 ;  /* 0x000000870c237221 */ /* 0x000fe20000000000 */
[----:B------:R-:W-:Y:S01]  /*29f0*/  FADD R31, R0, R31 ;  /* 0x0000001f001f7221 */ /* 0x000fe20000000000 */
[----:B------:R-:W-:Y:S02]  /*2a00*/  FADD R0, R3, R28 ;  /* 0x0000001c03007221 */ /* 0x000fe40000000000 */
[----:B------:R-:W-:-:S04]  /*2a10*/  FADD R26, R26, R35 ;  /* 0x000000231a1a7221 */ /* 0x000fc80000000000 */
[----:B------:R-:W-:-:S04]  /*2a20*/  FADD R26, R21, R26 ;  /* 0x0000001a151a7221 */ /* 0x000fc80000000000 */
[----:B------:R-:W-:Y:S01]  /*2a30*/  FADD R3, R31, R26 ;  /* 0x0000001a1f037221 */ /* 0x000fe20000000000 */
[----:B-1----:R-:W-:Y:S06]  /*2a40*/  @!P0 BRA `(.L_x_21) ;  /* 0x0000000000048947 */ /* 0x002fec0003800000 */
[----:B------:R-:W-:Y:S01]  /*2a50*/  BPT.TRAP 0x1 ;  /* 0x000000040000795c */ /* 0x000fe20000300000 */
.L_x_21:
[----:B------:R-:W-:Y:S01]  /*2a60*/  ULEA UR6, UR5, UR4, 0x3 ;  /* 0x0000000405067291 */ /* 0x000fe2000f8e183f */
[----:B------:R-:W-:Y:S01]  /*2a70*/  SHF.L.U32 R6, R23, 0x1f, RZ ;  /* 0x0000001f17067819 */ /* 0x000fe200000006ff */
[----:B------:R-:W-:-:S07]  /*2a80*/  ULOP3.LUT UR47, UR47, 0x2000000, URZ, 0xfc, !UPT ;  /* 0x020000002f2f7892 */ /* 0x000fce000f8efc3f */
[----:B------:R-:W1:Y:S02]  /*2a90*/  SYNCS.PHASECHK.TRANS64.TRYWAIT P1, [UR6+0x2e400], R6 ;  /* 0x02e40006ff0075a7 */ /* 0x000e640008020146 */
[----:B-1----:R-:W-:Y:S05]  /*2aa0*/  @!P1 BRA `(.L_x_22) ;  /* 0x0000006800289947 */ /* 0x002fea0003800000 */
.L_x_120:
[----:B------:R-:W-:Y:S01]  /*2ab0*/  UIMAD UR10, UR5, 0x600, UR47 ;  /* 0x00000600050a78a4 */ /* 0x000fe2000f8e022f */
[----:B------:R-:W-:Y:S01]  /*2ac0*/  WARPGROUP.ARRIVE ;  /* 0x00000000000079c5 */ /* 0x000fe20000000000 */
[----:B------:R-:W-:Y:S01]  /*2ad0*/  UMOV UR7, 0x40000040 ;  /* 0x4000004000077882 */ /* 0x000fe20000000000 */
[----:B------:R-:W-:-:S04]  /*2ae0*/  F2FP.BF16.F32.PACK_AB R135, R135, R14 ;  /* 0x0000000e8787723e */ /* 0x000fc800000010ff */
[----:B------:R-:W-:Y:S02]  /*2af0*/  UMOV UR6, UR10 ;  /* 0x0000000a00067c82 */ /* 0x000fe40008000000 */
[----:B------:R-:W-:Y:S01]  /*2b00*/  HGMMA.64x192x16.F32.BF16 R24, R120, gdesc[UR4].tnspB, RZ, !UPT, gsb0 ;  /* 0x42e0000478187df0 */ /* 0x000fe2000c0018ff */
[----:B------:R-:W-:Y:S01]  /*2b10*/  UIADD3 UR6, UR10, 0x80, URZ ;  /* 0x000000800a067890 */ /* 0x000fe2000fffe03f */
[----:B------:R-:W-:Y:S01]  /*2b20*/  UMOV UR7, 0x40000040 ;  /* 0x4000004000077882 */ /* 0x000fe20000000000 */
[----:B------:R-:W-:Y:S02]  /*2b30*/  WARPGROUP.DEPBAR.LE gsb0, 0x0 ;  /* 0x00008000000079c5 */ /* 0x000fe40000010000 */
[----:B------:R-:W-:-:S15]  /*2b40*/  WARPGROUP.ARRIVE ;  /* 0x00000000000079c5 */ /* 0x000fde0000000000 */
[----:B------:R-:W-:Y:S01]  /*2b50*/  HGMMA.64x192x16.F32.BF16 R24, R124, gdesc[UR4].tnspB, R24, gsb0 ;  /* 0x42e000047c187df0 */ /* 0x000fe20008001818 */
        /* <DEDUP_REMOVED lines=9> */
[----:B------:R-:W-:Y:S03]  /*2bf0*/  HGMMA.64x192x16.F32.BF16 R24, R132, gdesc[UR4].tnspB, R24, gsb0 ;  /* 0x42e0000484187df0 */ /* 0x000fe60008001818 */
[----:B------:R-:W-:Y:S02]  /*2c00*/  WARPGROUP.DEPBAR.LE gsb0, 0x0 ;  /* 0x00008000000079c5 */ /* 0x000fe40000010000 */
[----:B------:R-:W-:Y:S05]  /*2c10*/  @!P0 BRA `(.L_x_23) ;  /* 0x0000000000048947 */ /* 0x000fea0003800000 */
[----:B------:R-:W-:Y:S01]  /*2c20*/  BPT.TRAP 0x1 ;  /* 0x000000040000795c */ /* 0x000fe20000300000 */
.L_x_23:
[----:B------:R-:W-:Y:S01]  /*2c30*/  R2UR UR6, R18 ;  /* 0x00000000120672ca */ /* 0x000fe200000e0000 */
[----:B------:R-:W-:-:S04]  /*2c40*/  UIADD3 UR48, UR48, 0x2e428, URZ ;  /* 0x0002e42830307890 */ /* 0x000fc8000fffe03f */
[----:B------:R-:W-:-:S08]  /*2c50*/  UPRMT UR48, URZ, 0x654, UR48 ;  /* 0x000006543f307896 */ /* 0x000fd00008000030 */
[----:B------:R-:W-:Y:S01]  /*2c60*/  UISETP.GT.U32.AND UP0, UPT, UR6, 0x1, UPT ;  /* 0x000000010600788c */ /* 0x000fe2000bf04070 */
[----:B------:R-:W-:Y:S05]  /*2c70*/  SYNCS.ARRIVE.TRANS64.RED.A1T0 RZ, [UR48], RZ ;  /* 0x000000ffffff79a7 */ /* 0x000fea0008100430 */
[----:B------:R-:W-:-:S13]  /*2c80*/  PLOP3.LUT P1, PT, PT, PT, UP0, 0x80, 0x0 ;  /* 0x000000000000781c */ /* 0x000fda0003f2f008 */
[----:B------:R-:W-:Y:S05]  /*2c90*/  @P1 BRA `(.L_x_24) ;  /* 0x0000000000041947 */ /* 0x000fea0003800000 */
[----:B------:R-:W-:Y:S01]  /*2ca0*/  BPT.TRAP 0x1 ;  /* 0x000000040000795c */ /* 0x000fe20000300000 */
.L_x_24:
[----:B-1----:R-:W1:Y:S01]  /*2cb0*/  LDC R6, c[0x0][0x28c] ;  /* 0x0000a300ff067b82 */ /* 0x002e620000000800 */
[----:B------:R-:W-:-:S04]  /*2cc0*/  UIADD3 UR45, UR5, 0x1, URZ ;  /* 0x00000001052d7890 */ /* 0x000fc8000fffe03f */
[----:B------:R-:W-:-:S04]  /*2cd0*/  UISETP.NE.AND UP0, UPT, UR45, 0x5, UPT ;  /* 0x000000052d00788c */ /* 0x000fc8000bf05270 */
[----:B------:R-:W-:Y:S02]  /*2ce0*/  USEL UR6, URZ, 0x1, UP0 ;  /* 0x000000013f067887 */ /* 0x000fe40008000000 */
[----:B------:R-:W-:-:S04]  /*2cf0*/  USEL UR45, UR45, URZ, UP0 ;  /* 0x0000003f2d2d7287 */ /* 0x000fc80008000000 */
[----:B------:R-:W-:Y:S02]  /*2d00*/  LOP3.LUT R23, R23, UR6, RZ, 0x3c, !PT ;  /* 0x0000000617177c12 */ /* 0x000fe4000f8e3cff */
[----:B-1----:R-:W-:-:S13]  /*2d10*/  ISETP.GE.AND P2, PT, R6, 0x41, PT ;  /* 0x000000410600780c */ /* 0x002fda0003f46270 */
[----:B------:R-:W-:Y:S05]  /*2d20*/  @!P2 BRA `(.L_x_25) ;  /* 0x000000200004a947 */ /* 0x000fea0003800000 */
[----:B------:R-:W-:Y:S01]  /*2d30*/  IADD3 R6, R6, 0x3f, RZ ;  /* 0x0000003f06067810 */ /* 0x000fe20007ffe0ff */
[----:B------:R-:W-:Y:S01]  /*2d40*/  ULDC UR6, c[0x0][0x604] ;  /* 0x0001810000067ab9 */ /* 0x000fe20000000800 */
[----:B------:R-:W-:Y:S02]  /*2d50*/  MOV R9, R5 ;  /* 0x0000000500097202 */ /* 0x000fe40000000f00 */
[----:B------:R-:W-:-:S04]  /*2d60*/  SHF.R.S32.HI R7, RZ, 0x1f, R6 ;  /* 0x0000001fff077819 */ /* 0x000fc80000011406 */
[----:B------:R-:W-:Y:S02]  /*2d70*/  LEA.HI R6, R7, R6, RZ, 0x6 ;  /* 0x0000000607067211 */ /* 0x000fe400078f30ff */
[----:B------:R-:W-:Y:S02]  /*2d80*/  MOV R7, R4 ;  /* 0x0000000400077202 */ /* 0x000fe40000000f00 */
[----:B------:R-:W-:-:S07]  /*2d90*/  SHF.R.S32.HI R6, RZ, 0x6, R6 ;  /* 0x00000006ff067819 */ /* 0x000fce0000011406 */
.L_x_36:
[----:B------:R-:W-:Y:S05]  /*2da0*/  @!P0 BRA `(.L_x_26) ;  /* 0x0000000000048947 */ /* 0x000fea0003800000 */
[----:B------:R-:W-:Y:S01]  /*2db0*/  BPT.TRAP 0x1 ;  /* 0x000000040000795c */ /* 0x000fe20000300000 */
.L_x_26:
[----:B------:R-:W1:Y:S01]  /*2dc0*/  S2UR UR7, SR_CgaCtaId ;  /* 0x00000000000779c3 */ /* 0x000e620000008800 */
[----:B------:R-:W-:Y:S01]  /*2dd0*/  UMOV UR4, 0x400 ;  /* 0x0000040000047882 */ /* 0x000fe20000000000 */
[----:B------:R-:W-:Y:S01]  /*2de0*/  SHF.L.U32 R4, R23, 0x1f, RZ ;  /* 0x0000001f17047819 */ /* 0x000fe200000006ff */
[----:B-1----:R-:W-:-:S04]  /*2df0*/  ULEA UR4, UR7, UR4, 0x18 ;  /* 0x0000000407047291 */ /* 0x002fc8000f8ec03f */
[----:B------:R-:W-:-:S09]  /*2e00*/  ULEA UR7, UR45, UR4, 0x3 ;  /* 0x000000042d077291 */ /* 0x000fd2000f8e183f */
[----:B------:R-:W1:Y:S02]  /*2e10*/  SYNCS.PHASECHK.TRANS64.TRYWAIT P2, [UR7+0x2e400], R4 ;  /* 0x02e40004ff0075a7 */ /* 0x000e640008040147 */
[----:B-1----:R-:W-:Y:S05]  /*2e20*/  @!P2 BRA `(.L_x_27) ;  /* 0x000000640060a947 */ /* 0x002fea0003800000 */
.L_x_121:
[----:B------:R-:W-:Y:S01]  /*2e30*/  R2UR UR48, R152 ;  /* 0x00000000983072ca */ /* 0x000fe200000e0000 */
[----:B------:R-:W-:Y:S01]  /*2e40*/  UIMAD UR7, UR45, 0x600, UR46 ;  /* 0x000006002d0778a4 */ /* 0x000fe2000f8e022e */
[----:B------:R-:W-:Y:S01]  /*2e50*/  R2UR UR49, R153 ;  /* 0x00000000993172ca */ /* 0x000fe200000e0000 */
[----:B------:R-:W-:Y:S01]  /*2e60*/  WARPGROUP.ARRIVE ;  /* 0x00000000000079c5 */ /* 0x000fe20000000000 */
[----:B------:R-:W-:Y:S01]  /*2e70*/  UMOV UR51, 0x40000040 ;  /* 0x4000004000337882 */ /* 0x000fe20000000000 */
[----:B------:R-:W-:Y:S01]  /*2e80*/  UIADD3 UR10, UR7, 0x4, URZ ;  /* 0x00000004070a7890 */ /* 0x000fe2000fffe03f */
[----:B------:R-:W-:Y:S02]  /*2e90*/  UMOV UR11, 0x40000040 ;  /* 0x40000040000b7882 */ /* 0x000fe40000000000 */
[----:B------:R-:W-:Y:S01]  /*2ea0*/  UMOV UR50, UR7 ;  /* 0x0000000700327c82 */ /* 0x000fe20008000000 */
[----:B------:R-:W-:Y:S01]  /*2eb0*/  UIADD3 UR14, UR7, 0x6, URZ ;  /* 0x00000006070e7890 */ /* 0x000fe2000fffe03f */
[----:B------:R-:W-:Y:S01]  /*2ec0*/  UMOV UR15, 0x40000040 ;  /* 0x40000040000f7882 */ /* 0x000fe20000000000 */
[----:B------:R-:W-:Y:S01]  /*2ed0*/  UIADD3 UR18, UR7, 0x200, URZ ;  /* 0x0000020007127890 */ /* 0x000fe2000fffe03f */
[----:B------:R-:W-:-:S03]  /*2ee0*/  UMOV UR19, 0x40000040 ;  /* 0x4000004000137882 */ /* 0x000fc60000000000 */
[----:B------:R-:W-:Y:S01]  /*2ef0*/  HGMMA.64x64x16.F32.BF16 R120, gdesc[UR48], RZ, !UPT, gsb0 ;  /* 0x00e00000307879f0 */ /* 0x000fe2000c0018ff */
[----:B------:R-:W-:Y:S01]  /*2f00*/  UIADD3 UR50, UR7, 0x2, URZ ;  /* 0x0000000207327890 */ /* 0x000fe2000fffe03f */
[----:B------:R-:W-:Y:S01]  /*2f10*/  UMOV UR48, UR56 ;  /* 0x0000003800307c82 */ /* 0x000fe20008000000 */
[----:B------:R-:W-:Y:S01]  /*2f20*/  UMOV UR49, UR57 ;  /* 0x0000003900317c82 */ /* 0x000fe20008000000 */
[----:B------:R-:W-:Y:S01]  /*2f30*/  UMOV UR51, 0x40000040 ;  /* 0x4000004000337882 */ /* 0x000fe20000000000 */
[----:B------:R-:W-:Y:S01]  /*2f40*/  UIADD3 UR22, UR7, 0x202, URZ ;  /* 0x0000020207167890 */ /* 0x000fe2000fffe03f */
        /* <DEDUP_REMOVED lines=11> */
[----:B------:R-:W-:-:S02]  /*3000*/  WARPGROUP.DEPBAR.LE gsb0, 0x0 ;  /* 0x00008000000079c5 */ /* 0x000fc40000010000 */
[----:B------:R-:W-:-:S06]  /*3010*/  WARPGROUP.ARRIVE ;  /* 0x00000000000079c5 */ /* 0x000fcc0000000000 */
[----:B------:R-:W-:Y:S01]  /*3020*/  HGMMA.64x64x16.F32.BF16 R120, gdesc[UR48], R120, gsb0 ;  /* 0x00e00000307879f0 */ /* 0x000fe20008001878 */
[----:B------:R-:W-:Y:S01]  /*3030*/  UIADD3 UR50, UR7, 0x406, URZ ;  /* 0x0000040607327890 */ /* 0x000fe2000fffe03f */
[----:B------:R-:W-:Y:S01]  /*3040*/  UMOV UR48, UR52 ;  /* 0x0000003400307c82 */ /* 0x000fe20008000000 */
[----:B------:R-:W-:Y:S01]  /*3050*/  UMOV UR49, UR53 ;  /* 0x0000003500317c82 */ /* 0x000fe20008000000 */
[----:B------:R-:W-:Y:S01]  /*3060*/  UMOV UR51, 0x40000040 ;  /* 0x4000004000337882 */ /* 0x000fe20000000000 */
[----:B------:R-:W-:-:S04]  /*3070*/  UIADD3 UR7, UR45, 0x1, URZ ;  /* 0x000000012d077890 */ /* 0x000fc8000fffe03f */
[----:B------:R-:W-:-:S04]  /*3080*/  UISETP.NE.AND UP0, UPT, UR7, 0x5, UPT ;  /* 0x000000050700788c */ /* 0x000fc8000bf05270 */
[----:B------:R-:W-:Y:S01]  /*3090*/  USEL UR7, UR7, URZ, UP0 ;  /* 0x0000003f07077287 */ /* 0x000fe20008000000 */
[----:B------:R-:W-:Y:S02]  /*30a0*/  WARPGROUP.DEPBAR.LE gsb0, 0x0 ;  /* 0x00008000000079c5 */ /* 0x000fe40000010000 */
[----:B------:R-:W-:-:S06]  /*30b0*/  WARPGROUP.ARRIVE ;  /* 0x00000000000079c5 */ /* 0x000fcc0000000000 */
[----:B------:R-:W-:Y:S01]  /*30c0*/  HGMMA.64x64x16.F32.BF16 R120, gdesc[UR8], R120, gsb0 ;  /* 0x00e00000087879f0 */ /* 0x000fe20008001878 */
[----:B------:R-:W-:-:S06]  /*30d0*/  USEL UR10, URZ, 0x1, UP0 ;  /* 0x000000013f0a7887 */ /* 0x000fcc0008000000 */
[----:B------:R-:W-:Y:S01]  /*30e0*/  LOP3.LUT R23, R23, UR10, RZ, 0x3c, !PT ;  /* 0x0000000a17177c12 */ /* 0x000fe2000f8e3cff */
        /* <DEDUP_REMOVED lines=28> */
[----:B------:R-:W-:Y:S05]  /*32b0*/  @!P0 BRA `(.L_x_28) ;  /* 0x0000000000048947 */ /* 0x000fea0003800000 */
[----:B------:R-:W-:Y:S01]  /*32c0*/  BPT.TRAP 0x1 ;  /* 0x000000040000795c */ /* 0x000fe20000300000 */
.L_x_28:
[----:B-1----:R-:W-:Y:S01]  /*32d0*/  FMNMX R4, R120, R9, !PT ;  /* 0x0000000978047209 */ /* 0x002fe20007800000 */
[----:B------:R-:W-:Y:S01]  /*32e0*/  ULEA UR10, UR7, UR4, 0x3 ;  /* 0x00000004070a7291 */ /* 0x000fe2000f8e183f */
[----:B------:R-:W-:Y:S02]  /*32f0*/  FMNMX R10, R122, R7, !PT ;  /* 0x000000077a0a7209 */ /* 0x000fe40007800000 */
[----:B------:R-:W-:Y:S02]  /*3300*/  FMNMX R5, R121, R4, !PT ;  /* 0x0000000479057209 */ /* 0x000fe40007800000 */
[----:B------:R-:W-:Y:S02]  /*3310*/  FMNMX R11, R123, R10, !PT ;  /* 0x0000000a7b0b7209 */ /* 0x000fe40007800000 */
[----:B------:R-:W-:Y:S02]  /*3320*/  FMNMX R4, R124, R5, !PT ;  /* 0x000000057c047209 */ /* 0x000fe40007800000 */
[----:B------:R-:W-:-:S02]  /*3330*/  FMNMX R10, R126, R11, !PT ;  /* 0x0000000b7e0a7209 */ /* 0x000fc40007800000 */
[----:B------:R-:W-:Y:S02]  /*3340*/  FMNMX R5, R125, R4, !PT ;  /* 0x000000047d057209 */ /* 0x000fe40007800000 */
[----:B------:R-:W-:Y:S02]  /*3350*/  FMNMX R11, R127, R10, !PT ;  /* 0x0000000a7f0b7209 */ /* 0x000fe40007800000 */
[----:B------:R-:W-:Y:S02]  /*3360*/  FMNMX R4, R128, R5, !PT ;  /* 0x0000000580047209 */ /* 0x000fe40007800000 */
[----:B------:R-:W-:Y:S02]  /*3370*/  FMNMX R10, R130, R11, !PT ;  /* 0x0000000b820a7209 */ /* 0x000fe40007800000 */
[----:B------:R-:W-:Y:S02]  /*3380*/  FMNMX R5, R129, R4, !PT ;  /* 0x0000000481057209 */ /* 0x000fe40007800000 */
[----:B------:R-:W-:-:S02]  /*3390*/  FMNMX R11, R131, R10, !PT ;  /* 0x0000000a830b7209 */ /* 0x000fc40007800000 */
        /* <DEDUP_REMOVED lines=22> */
[C---:B------:R-:W-:Y:S02]  /*3500*/  FSETP.NEU.AND P2, PT, R5.reuse, -INF , PT ;  /* 0xff8000000500780b */ /* 0x040fe40003f4d000 */
[----:B------:R-:W-:Y:S02]  /*3510*/  FMNMX R4, R150, R15, !PT ;  /* 0x0000000f96047209 */ /* 0x000fe40007800000 */
[----:B------:R-:W-:-:S02]  /*3520*/  FSEL R12, R5, RZ, P2 ;  /* 0x000000ff050c7208 */ /* 0x000fc40001000000 */
[----:B------:R-:W-:-:S03]  /*3530*/  FMNMX R4, R151, R4, !PT ;  /* 0x0000000497047209 */ /* 0x000fc60007800000 */
[C---:B------:R-:W-:Y:S01]  /*3540*/  FMUL R14, R12.reuse, UR6 ;  /* 0x000000060c0e7c20 */ /* 0x040fe20008400000 */
[----:B------:R-:W-:-:S03]  /*3550*/  FADD R12, -R12, R9 ;  /* 0x000000090c0c7221 */ /* 0x000fc60000000100 */
[--C-:B------:R-:W-:Y:S01]  /*3560*/  FFMA R120, R120, UR6, -R14.reuse ;  /* 0x0000000678787c23 */ /* 0x100fe2000800080e */
[--C-:B------:R-:W-:Y:S01]  /*3570*/  FFMA R11, R121, UR6, -R14.reuse ;  /* 0x00000006790b7c23 */ /* 0x100fe2000800080e */
[--C-:B------:R-:W-:Y:S01]  /*3580*/  FFMA R8, R124, UR6, -R14.reuse ;  /* 0x000000067c087c23 */ /* 0x100fe2000800080e */
[--C-:B------:R-:W-:Y:S01]  /*3590*/  FFMA R13, R125, UR6, -R14.reuse ;  /* 0x000000067d0d7c23 */ /* 0x100fe2000800080e */
[--C-:B------:R-:W-:Y:S01]  /*35a0*/  FFMA R124, R128, UR6, -R14.reuse ;  /* 0x00000006807c7c23 */ /* 0x100fe2000800080e */
[----:B------:R-:W-:Y:S01]  /*35b0*/  FSETP.GEU.AND P5, PT, R120, -126, PT ;  /* 0xc2fc00007800780b */ /* 0x000fe20003fae000 */
[--C-:B------:R-:W-:Y:S01]  /*35c0*/  FFMA R15, R129, UR6, -R14.reuse ;  /* 0x00000006810f7c23 */ /* 0x100fe2000800080e */
[----:B------:R-:W-:Y:S01]  /*35d0*/  FSETP.GEU.AND P3, PT, R11, -126, PT ;  /* 0xc2fc00000b00780b */ /* 0x000fe20003f6e000 */
[--C-:B------:R-:W-:Y:S01]  /*35e0*/  FFMA R10, R132, UR6, -R14.reuse ;  /* 0x00000006840a7c23 */ /* 0x100fe2000800080e */
[----:B------:R-:W-:Y:S01]  /*35f0*/  FSETP.GEU.AND P2, PT, R8, -126, PT ;  /* 0xc2fc00000800780b */ /* 0x000fe20003f4e000 */
[----:B------:R-:W1:Y:S01]  /*3600*/  SHFL.BFLY PT, R121, R4, 0x1, 0x1f ;  /* 0x0c201f0004797f89 */ /* 0x000e6200000e0000 */
[----:B------:R-:W-:Y:S01]  /*3610*/  FSETP.GEU.AND P4, PT, R13, -126, PT ;  /* 0xc2fc00000d00780b */ /* 0x000fe20003f8e000 */
[--C-:B------:R-:W-:Y:S01]  /*3620*/  FFMA R21, R133, UR6, -R14.reuse ;  /* 0x0000000685157c23 */ /* 0x100fe2000800080e */
[----:B------:R-:W-:Y:S01]  /*3630*/  FSETP.GEU.AND P6, PT, R124, -126, PT ;  /* 0xc2fc00007c00780b */ /* 0x000fe20003fce000 */
[--C-:B------:R-:W-:Y:S01]  /*3640*/  FFMA R129, R136, UR6, -R14.reuse ;  /* 0x0000000688817c23 */ /* 0x100fe2000800080e */
[--C-:B------:R-:W-:Y:S01]  /*3650*/  FFMA R128, R137, UR6, -R14.reuse ;  /* 0x0000000689807c23 */ /* 0x100fe2000800080e */
[--C-:B------:R-:W-:Y:S01]  /*3660*/  FFMA R133, R140, UR6, -R14.reuse ;  /* 0x000000068c857c23 */ /* 0x100fe2000800080e */
[--C-:B------:R-:W-:Y:S01]  /*3670*/  FFMA R141, R141, UR6, -R14.reuse ;  /* 0x000000068d8d7c23 */ /* 0x100fe2000800080e */
[----:B------:R-:W-:Y:S01]  /*3680*/  @!P5 FMUL R120, R120, 0.5 ;  /* 0x3f0000007878d820 */ /* 0x000fe20000400000 */
[--C-:B------:R-:W-:Y:S01]  /*3690*/  FFMA R144, R144, UR6, -R14.reuse ;  /* 0x0000000690907c23 */ /* 0x100fe2000800080e */
[----:B------:R-:W-:Y:S01]  /*36a0*/  @!P3 FMUL R11, R11, 0.5 ;  /* 0x3f0000000b0bb820 */ /* 0x000fe20000400000 */
[--C-:B------:R-:W-:Y:S01]  /*36b0*/  FFMA R145, R145, UR6, -R14.reuse ;  /* 0x0000000691917c23 */ /* 0x100fe2000800080e */
[----:B------:R-:W-:Y:S01]  /*36c0*/  @!P2 FMUL R8, R8, 0.5 ;  /* 0x3f0000000808a820 */ /* 0x000fe20000400000 */
[--C-:B------:R-:W-:Y:S01]  /*36d0*/  FFMA R148, R148, UR6, -R14.reuse ;  /* 0x0000000694947c23 */ /* 0x100fe2000800080e */
[----:B------:R-:W2:Y:S01]  /*36e0*/  MUFU.EX2 R120, R120 ;  /* 0x0000007800787308 */ /* 0x000ea20000000800 */
[----:B------:R-:W-:Y:S01]  /*36f0*/  @!P4 FMUL R13, R13, 0.5 ;  /* 0x3f0000000d0dc820 */ /* 0x000fe20000400000 */
[----:B------:R-:W-:Y:S01]  /*3700*/  @!P6 FMUL R124, R124, 0.5 ;  /* 0x3f0000007c7ce820 */ /* 0x000fe20000400000 */
[----:B------:R-:W-:Y:S01]  /*3710*/  FFMA R14, R149, UR6, -R14 ;  /* 0x00000006950e7c23 */ /* 0x000fe2000800080e */
[----:B------:R-:W-:-:S04]  /*3720*/  FMUL R12, R12, UR6 ;  /* 0x000000060c0c7c20 */ /* 0x000fc80008400000 */
[----:B------:R-:W3:Y:S01]  /*3730*/  MUFU.EX2 R11, R11 ;  /* 0x0000000b000b7308 */ /* 0x000ee20000000800 */
[----:B-1----:R-:W-:-:S05]  /*3740*/  FMNMX R4, R4, R121, !PT ;  /* 0x0000007904047209 */ /* 0x002fca0007800000 */
[----:B------:R-:W1:Y:S02]  /*3750*/  SHFL.BFLY PT, R121, R4, 0x2, 0x1f ;  /* 0x0c401f0004797f89 */ /* 0x000e6400000e0000 */
[----:B------:R-:W4:Y:S01]  /*3760*/  MUFU.EX2 R8, R8 ;  /* 0x0000000800087308 */ /* 0x000f220000000800 */
[----:B--2---:R-:W-:Y:S01]  /*3770*/  @!P5 FMUL R120, R120, R120 ;  /* 0x000000787878d220 */ /* 0x004fe20000400000 */
[----:B------:R-:W-:-:S06]  /*3780*/  FSETP.GEU.AND P5, PT, R15, -126, PT ;  /* 0xc2fc00000f00780b */ /* 0x000fcc0003fae000 */
[----:B------:R-:W2:Y:S01]  /*3790*/  MUFU.EX2 R13, R13 ;  /* 0x0000000d000d7308 */ /* 0x000ea20000000800 */
[----:B---3--:R-:W-:Y:S01]  /*37a0*/  @!P3 FMUL R11, R11, R11 ;  /* 0x0000000b0b0bb220 */ /* 0x008fe20000400000 */
[----:B------:R-:W-:-:S05]  /*37b0*/  FSETP.GEU.AND P3, PT, R10, -126, PT ;  /* 0xc2fc00000a00780b */ /* 0x000fca0003f6e000 */
[----:B------:R-:W-:Y:S01]  /*37c0*/  @!P5 FMUL R15, R15, 0.5 ;  /* 0x3f0000000f0fd820 */ /* 0x000fe20000400000 */
[----:B------:R-:W3:Y:S01]  /*37d0*/  MUFU.EX2 R124, R124 ;  /* 0x0000007c007c7308 */ /* 0x000ee20000000800 */
[----:B----4-:R-:W-:Y:S01]  /*37e0*/  @!P2 FMUL R8, R8, R8 ;  /* 0x000000080808a220 */ /* 0x010fe20000400000 */
[----:B------:R-:W-:-:S05]  /*37f0*/  FSETP.GEU.AND P2, PT, R21, -126, PT ;  /* 0xc2fc00001500780b */ /* 0x000fca0003f4e000 */
[----:B------:R-:W-:Y:S01]  /*3800*/  @!P3 FMUL R10, R10, 0.5 ;  /* 0x3f0000000a0ab820 */ /* 0x000fe20000400000 */
[----:B------:R-:W4:Y:S01]  /*3810*/  MUFU.EX2 R15, R15 ;  /* 0x0000000f000f7308 */ /* 0x000f220000000800 */
[----:B--2---:R-:W-:Y:S01]  /*3820*/  @!P4 FMUL R13, R13, R13 ;  /* 0x0000000d0d0dc220 */ /* 0x004fe20000400000 */
[----:B------:R-:W-:Y:S02]  /*3830*/  FSETP.GEU.AND P4, PT, R129, -126, PT ;  /* 0xc2fc00008100780b */ /* 0x000fe40003f8e000 */
[----:B-1----:R-:W-:-:S03]  /*3840*/  FMNMX R4, R4, R121, !PT ;  /* 0x0000007904047209 */ /* 0x002fc60007800000 */
[----:B------:R-:W-:Y:S01]  /*3850*/  @!P2 FMUL R21, R21, 0.5 ;  /* 0x3f0000001515a820 */ /* 0x000fe20000400000 */
[----:B------:R-:W1:Y:S01]  /*3860*/  MUFU.EX2 R10, R10 ;  /* 0x0000000a000a7308 */ /* 0x000e620000000800 */
[----:B---3--:R-:W-:Y:S01]  /*3870*/  @!P6 FMUL R124, R124, R124 ;  /* 0x0000007c7c7ce220 */ /* 0x008fe20000400000 */
[----:B------:R-:W-:-:S05]  /*3880*/  FSETP.GEU.AND P6, PT, R128, -126, PT ;  /* 0xc2fc00008000780b */ /* 0x000fca0003fce000 */
[----:B------:R-:W-:Y:S01]  /*3890*/  @!P4 FMUL R129, R129, 0.5 ;  /* 0x3f0000008181c820 */ /* 0x000fe20000400000 */
[----:B------:R-:W2:Y:S01]  /*38a0*/  MUFU.EX2 R21, R21 ;  /* 0x0000001500157308 */ /* 0x000ea20000000800 */
[----:B----4-:R-:W-:Y:S01]  /*38b0*/  @!P5 FMUL R15, R15, R15 ;  /* 0x0000000f0f0fd220 */ /* 0x010fe20000400000 */
[----:B------:R-:W-:-:S05]  /*38c0*/  FSETP.GEU.AND P5, PT, R133, -126, PT ;  /* 0xc2fc00008500780b */ /* 0x000fca0003fae000 */
[----:B------:R-:W-:Y:S01]  /*38d0*/  @!P6 FMUL R128, R128, 0.5 ;  /* 0x3f0000008080e820 */ /* 0x000fe20000400000 */
[----:B------:R-:W3:Y:S01]  /*38e0*/  MUFU.EX2 R129, R129 ;  /* 0x0000008100817308 */ /* 0x000ee20000000800 */
[----:B-1----:R-:W-:Y:S01]  /*38f0*/  @!P3 FMUL R10, R10, R10 ;  /* 0x0000000a0a0ab220 */ /* 0x002fe20000400000 */
[----:B------:R-:W-:-:S05]  /*3900*/  FSETP.GEU.AND P3, PT, R141, -126, PT ;  /* 0xc2fc00008d00780b */ /* 0x000fca0003f6e000 */
[----:B------:R-:W-:Y:S01]  /*3910*/  @!P5 FMUL R133, R133, 0.5 ;  /* 0x3f0000008585d820 */ /* 0x000fe20000400000 */
[----:B------:R-:W1:Y:S01]  /*3920*/  MUFU.EX2 R128, R128 ;  /* 0x0000008000807308 */ /* 0x000e620000000800 */
        /* <DEDUP_REMOVED lines=10> */
[----:B-1----:R-:W-:Y:S01]  /*39d0*/  @!P6 FMUL R128, R128, R128 ;  /* 0x000000808080e220 */ /* 0x002fe20000400000 */
[----:B------:R-:W-:-:S04]  /*39e0*/  FSETP.NEU.AND P6, PT, R4, -INF , PT ;  /* 0xff8000000400780b */ /* 0x000fc80003fcd000 */
[----:B------:R-:W-:Y:S01]  /*39f0*/  FSEL R136, R4, RZ, P6 ;  /* 0x000000ff04887208 */ /* 0x000fe20003000000 */
[----:B------:R-:W-:Y:S01]  /*3a00*/  @!P4 FMUL R145, R145, 0.5 ;  /* 0x3f0000009191c820 */ /* 0x000fe20000400000 */
[----:B------:R-:W1:Y:S01]  /*3a10*/  MUFU.EX2 R137, R144 ;  /* 0x0000009000897308 */ /* 0x000e620000000800 */
[----:B--2---:R-:W-:Y:S01]  /*3a20*/  @!P5 FMUL R133, R133, R133 ;  /* 0x000000858585d220 */ /* 0x004fe20000400000 */
[----:B------:R-:W-:Y:S01]  /*3a30*/  FSETP.GEU.AND P5, PT, R14, -126, PT ;  /* 0xc2fc00000e00780b */ /* 0x000fe20003fae000 */
[----:B------:R-:W-:Y:S01]  /*3a40*/  FMUL R121, R136, UR6 ;  /* 0x0000000688797c20 */ /* 0x000fe20008400000 */
[----:B------:R-:W-:Y:S01]  /*3a50*/  FSETP.GEU.AND P6, PT, R148, -126, PT ;  /* 0xc2fc00009400780b */ /* 0x000fe20003fce000 */
[----:B------:R-:W-:Y:S01]  /*3a60*/  FADD R136, -R136, R7 ;  /* 0x0000000788887221 */ /* 0x000fe20000000100 */
[----:B------:R-:W-:Y:S01]  /*3a70*/  FADD R7, R11, R128 ;  /* 0x000000800b077221 */ /* 0x000fe20000000000 */
[--C-:B------:R-:W-:Y:S01]  /*3a80*/  FFMA R122, R122, UR6, -R121.reuse ;  /* 0x000000067a7a7c23 */ /* 0x100fe20008000879 */
[----:B------:R-:W2:Y:S01]  /*3a90*/  MUFU.EX2 R132, R145 ;  /* 0x0000009100847308 */ /* 0x000ea20000000800 */
[----:B---3--:R-:W-:Y:S01]  /*3aa0*/  @!P3 FMUL R20, R20, R20 ;  /* 0x000000141414b220 */ /* 0x008fe20000400000 */
[--C-:B------:R-:W-:Y:S01]  /*3ab0*/  FFMA R123, R123, UR6, -R121.reuse ;  /* 0x000000067b7b7c23 */ /* 0x100fe20008000879 */
[--C-:B------:R-:W-:Y:S01]  /*3ac0*/  FFMA R126, R126, UR6, -R121.reuse ;  /* 0x000000067e7e7c23 */ /* 0x100fe20008000879 */
[----:B------:R-:W-:Y:S01]  /*3ad0*/  FSETP.GEU.AND P3, PT, R122, -126, PT ;  /* 0xc2fc00007a00780b */ /* 0x000fe20003f6e000 */
[--C-:B------:R-:W-:Y:S01]  /*3ae0*/  FFMA R125, R127, UR6, -R121.reuse ;  /* 0x000000067f7d7c23 */ /* 0x100fe20008000879 */
[--C-:B------:R-:W-:Y:S01]  /*3af0*/  FFMA R130, R130, UR6, -R121.reuse ;  /* 0x0000000682827c23 */ /* 0x100fe20008000879 */
[----:B------:R-:W-:Y:S01]  /*3b00*/  @!P5 FMUL R14, R14, 0.5 ;  /* 0x3f0000000e0ed820 */ /* 0x000fe20000400000 */
[----:B------:R-:W-:Y:S01]  /*3b10*/  FFMA R150, R150, UR6, -R121 ;  /* 0x0000000696967c23 */ /* 0x000fe20008000879 */
[----:B------:R-:W-:Y:S01]  /*3b20*/  @!P6 FMUL R148, R148, 0.5 ;  /* 0x3f0000009494e820 */ /* 0x000fe20000400000 */
[----:B-1----:R-:W-:Y:S01]  /*3b30*/  @!P2 FMUL R137, R137, R137 ;  /* 0x000000898989a220 */ /* 0x002fe20000400000 */
[----:B------:R-:W-:-:S02]  /*3b40*/  FSETP.GEU.AND P2, PT, R123, -126, PT ;  /* 0xc2fc00007b00780b */ /* 0x000fc40003f4e000 */
[----:B------:R-:W1:Y:S01]  /*3b50*/  MUFU.EX2 R141, R148 ;  /* 0x00000094008d7308 */ /* 0x000e620000000800 */
[----:B------:R-:W-:-:S03]  /*3b60*/  F2FP.BF16.F32.PACK_AB R128, R128, R129 ;  /* 0x000000818080723e */ /* 0x000fc600000010ff */
[----:B------:R-:W-:Y:S01]  /*3b70*/  @!P3 FMUL R122, R122, 0.5 ;  /* 0x3f0000007a7ab820 */ /* 0x000fe20000400000 */
[----:B--2---:R-:W-:Y:S01]  /*3b80*/  @!P4 FMUL R132, R132, R132 ;  /* 0x000000848484c220 */ /* 0x004fe20000400000 */
[----:B------:R-:W-:Y:S02]  /*3b90*/  FSETP.GEU.AND P4, PT, R126, -126, PT ;  /* 0xc2fc00007e00780b */ /* 0x000fe40003f8e000 */
[----:B------:R-:W2:Y:S03]  /*3ba0*/  MUFU.EX2 R14, R14 ;  /* 0x0000000e000e7308 */ /* 0x000ea60000000800 */
[----:B------:R-:W-:-:S05]  /*3bb0*/  @!P2 FMUL R123, R123, 0.5 ;  /* 0x3f0000007b7ba820 */ /* 0x000fca0000400000 */
[----:B------:R3:W4:Y:S01]  /*3bc0*/  MUFU.EX2 R140, R122 ;  /* 0x0000007a008c7308 */ /* 0x0007220000000800 */
[----:B-1----:R-:W-:Y:S01]  /*3bd0*/  @!P6 FMUL R141, R141, R141 ;  /* 0x0000008d8d8de220 */ /* 0x002fe20000400000 */
[----:B------:R-:W-:Y:S01]  /*3be0*/  FSETP.GEU.AND P6, PT, R125, -126, PT ;  /* 0xc2fc00007d00780b */ /* 0x000fe20003fce000 */
[----:B------:R-:W-:-:S05]  /*3bf0*/  @!P4 FMUL R126, R126, 0.5 ;  /* 0x3f0000007e7ec820 */ /* 0x000fca0000400000 */
[----:B------:R1:W5:Y:S01]  /*3c00*/  MUFU.EX2 R127, R123 ;  /* 0x0000007b007f7308 */ /* 0x0003620000000800 */
[----:B---3--:R-:W-:Y:S01]  /*3c10*/  FFMA R122, R131, UR6, -R121 ;  /* 0x00000006837a7c23 */ /* 0x008fe20008000879 */
[----:B--2---:R-:W-:Y:S01]  /*3c20*/  @!P5 FMUL R14, R14, R14 ;  /* 0x0000000e0e0ed220 */ /* 0x004fe20000400000 */
[----:B------:R-:W-:-:S04]  /*3c30*/  FSETP.GEU.AND P5, PT, R130, -126, PT ;  /* 0xc2fc00008200780b */ /* 0x000fc80003fae000 */
[----:B------:R-:W-:Y:S01]  /*3c40*/  @!P6 FMUL R125, R125, 0.5 ;  /* 0x3f0000007d7de820 */ /* 0x000fe20000400000 */
[----:B------:R2:W3:Y:S01]  /*3c50*/  MUFU.EX2 R144, R126 ;  /* 0x0000007e00907308 */ /* 0x0004e20000000800 */
[----:B----4-:R-:W-:Y:S01]  /*3c60*/  @!P3 FMUL R140, R140, R140 ;  /* 0x0000008c8c8cb220 */ /* 0x010fe20000400000 */
[----:B------:R-:W-:Y:S01]  /*3c70*/  FSETP.GEU.AND P3, PT, R122, -126, PT ;  /* 0xc2fc00007a00780b */ /* 0x000fe20003f6e000 */
[----:B-1----:R-:W-:-:S05]  /*3c80*/  FFMA R123, R134, UR6, -R121 ;  /* 0x00000006867b7c23 */ /* 0x002fca0008000879 */
[----:B------:R-:W-:Y:S01]  /*3c90*/  @!P5 FMUL R130, R130, 0.5 ;  /* 0x3f0000008282d820 */ /* 0x000fe20000400000 */
[----:B--2---:R-:W-:Y:S01]  /*3ca0*/  FFMA R126, R135, UR6, -R121 ;  /* 0x00000006877e7c23 */ /* 0x004fe20008000879 */
[----:B-----5:R-:W-:Y:S01]  /*3cb0*/  @!P2 FMUL R127, R127, R127 ;  /* 0x0000007f7f7fa220 */ /* 0x020fe20000400000 */
[----:B------:R-:W-:Y:S01]  /*3cc0*/  FSETP.GEU.AND P2, PT, R123, -126, PT ;  /* 0xc2fc00007b00780b */ /* 0x000fe20003f4e000 */
[----:B------:R1:W2:Y:S03]  /*3cd0*/  MUFU.EX2 R131, R125 ;  /* 0x0000007d00837308 */ /* 0x0002a60000000800 */
[----:B------:R-:W-:Y:S01]  /*3ce0*/  @!P3 FMUL R122, R122, 0.5 ;  /* 0x3f0000007a7ab820 */ /* 0x000fe20000400000 */
[----:B---3--:R-:W-:Y:S01]  /*3cf0*/  @!P4 FMUL R144, R144, R144 ;  /* 0x000000909090c220 */ /* 0x008fe20000400000 */
[----:B------:R-:W-:-:S03]  /*3d00*/  FSETP.GEU.AND P4, PT, R126, -126, PT ;  /* 0xc2fc00007e00780b */ /* 0x000fc60003f8e000 */
[----:B------:R3:W4:Y:S01]  /*3d10*/  MUFU.EX2 R134, R130 ;  /* 0x0000008200867308 */ /* 0x0007220000000800 */
[----:B-1----:R-:W-:-:S03]  /*3d20*/  FFMA R125, R138, UR6, -R121 ;  /* 0x000000068a7d7c23 */ /* 0x002fc60008000879 */
[----:B------:R-:W-:-:S04]  /*3d30*/  @!P2 FMUL R123, R123, 0.5 ;  /* 0x3f0000007b7ba820 */ /* 0x000fc80000400000 */
[----:B------:R1:W5:Y:S01]  /*3d40*/  MUFU.EX2 R135, R122 ;  /* 0x0000007a00877308 */ /* 0x0003620000000800 */
[----:B---3--:R-:W-:Y:S01]  /*3d50*/  FFMA R130, R139, UR6, -R121 ;  /* 0x000000068b827c23 */ /* 0x008fe20008000879 */
[----:B--2---:R-:W-:Y:S01]  /*3d60*/  @!P6 FMUL R131, R131, R131 ;  /* 0x000000838383e220 */ /* 0x004fe20000400000 */
[----:B------:R-:W-:Y:S01]  /*3d70*/  @!P4 FMUL R126, R126, 0.5 ;  /* 0x3f0000007e7ec820 */ /* 0x000fe20000400000 */
[----:B------:R-:W-:-:S04]  /*3d80*/  FSETP.GEU.AND P6, PT, R125, -126, PT ;  /* 0xc2fc00007d00780b */ /* 0x000fc80003fce000 */
[----:B------:R2:W3:Y:S01]  /*3d90*/  MUFU.EX2 R138, R123 ;  /* 0x0000007b008a7308 */ /* 0x0004e20000000800 */
[----:B-1----:R-:W-:Y:S01]  /*3da0*/  FFMA R122, R142, UR6, -R121 ;  /* 0x000000068e7a7c23 */ /* 0x002fe20008000879 */
[----:B----4-:R-:W-:Y:S01]  /*3db0*/  @!P5 FMUL R134, R134, R134 ;  /* 0x000000868686d220 */ /* 0x010fe20000400000 */
[----:B------:R-:W-:-:S05]  /*3dc0*/  FSETP.GEU.AND P5, PT, R130, -126, PT ;  /* 0xc2fc00008200780b */ /* 0x000fca0003fae000 */
[----:B------:R1:W4:Y:S01]  /*3dd0*/  MUFU.EX2 R139, R126 ;  /* 0x0000007e008b7308 */ /* 0x0003220000000800 */
[----:B-----5:R-:W-:Y:S01]  /*3de0*/  @!P3 FMUL R135, R135, R135 ;  /* 0x000000878787b220 */ /* 0x020fe20000400000 */
[----:B------:R-:W-:Y:S01]  /*3df0*/  FSETP.GEU.AND P3, PT, R122, -126, PT ;  /* 0xc2fc00007a00780b */ /* 0x000fe20003f6e000 */
[----:B--2---:R-:W-:Y:S01]  /*3e00*/  FFMA R123, R143, UR6, -R121 ;  /* 0x000000068f7b7c23 */ /* 0x004fe20008000879 */
[----:B------:R-:W-:-:S04]  /*3e10*/  @!P6 FMUL R125, R125, 0.5 ;  /* 0x3f0000007d7de820 */ /* 0x000fc80000400000 */
[----:B------:R-:W-:Y:S01]  /*3e20*/  @!P5 FMUL R130, R130, 0.5 ;  /* 0x3f0000008282d820 */ /* 0x000fe20000400000 */
[----:B-1----:R-:W-:Y:S01]  /*3e30*/  FFMA R126, R146, UR6, -R121 ;  /* 0x00000006927e7c23 */ /* 0x002fe20008000879 */
[----:B---3--:R-:W-:Y:S01]  /*3e40*/  @!P2 FMUL R138, R138, R138 ;  /* 0x0000008a8a8aa220 */ /* 0x008fe20000400000 */
[----:B------:R-:W-:Y:S01]  /*3e50*/  FSETP.GEU.AND P2, PT, R123, -126, PT ;  /* 0xc2fc00007b00780b */ /* 0x000fe20003f4e000 */
[----:B------:R1:W2:Y:S03]  /*3e60*/  MUFU.EX2 R145, R125 ;  /* 0x0000007d00917308 */ /* 0x0002a60000000800 */
[----:B------:R-:W-:Y:S01]  /*3e70*/  @!P3 FMUL R122, R122, 0.5 ;  /* 0x3f0000007a7ab820 */ /* 0x000fe20000400000 */
[----:B----4-:R-:W-:Y:S01]  /*3e80*/  @!P4 FMUL R139, R139, R139 ;  /* 0x0000008b8b8bc220 */ /* 0x010fe20000400000 */
[----:B------:R-:W-:-:S03]  /*3e90*/  FSETP.GEU.AND P4, PT, R126, -126, PT ;  /* 0xc2fc00007e00780b */ /* 0x000fc60003f8e000 */
[----:B------:R3:W4:Y:S01]  /*3ea0*/  MUFU.EX2 R142, R130 ;  /* 0x00000082008e7308 */ /* 0x0007220000000800 */
[--C-:B-1----:R-:W-:Y:S01]  /*3eb0*/  FFMA R125, R147, UR6, -R121.reuse ;  /* 0x00000006937d7c23 */ /* 0x102fe20008000879 */
[----:B------:R-:W-:Y:S01]  /*3ec0*/  FFMA R121, R151, UR6, -R121 ;  /* 0x0000000697797c23 */ /* 0x000fe20008000879 */
[----:B------:R-:W-:Y:S01]  /*3ed0*/  FMUL R151, R136, UR6 ;  /* 0x0000000688977c20 */ /* 0x000fe20008400000 */
[----:B------:R-:W-:-:S04]  /*3ee0*/  @!P2 FMUL R123, R123, 0.5 ;  /* 0x3f0000007b7ba820 */ /* 0x000fc80000400000 */
[----:B------:R1:W5:Y:S01]  /*3ef0*/  MUFU.EX2 R143, R122 ;  /* 0x0000007a008f7308 */ /* 0x0003620000000800 */
[----:B--2---:R-:W-:Y:S01]  /*3f00*/  @!P6 FMUL R145, R145, R145 ;  /* 0x000000919191e220 */ /* 0x004fe20000400000 */
[----:B------:R-:W-:Y:S01]  /*3f10*/  FSETP.GEU.AND P6, PT, R125, -126, PT ;  /* 0xc2fc00007d00780b */ /* 0x000fe20003fce000 */
[----:B------:R-:W-:Y:S01]  /*3f20*/  @!P4 FMUL R126, R126, 0.5 ;  /* 0x3f0000007e7ec820 */ /* 0x000fe20000400000 */
[----:B---3--:R-:W-:-:S04]  /*3f30*/  FADD R130, R10, R141 ;  /* 0x0000008d0a827221 */ /* 0x008fc80000000000 */
[----:B------:R2:W3:Y:S01]  /*3f40*/  MUFU.EX2 R146, R123 ;  /* 0x0000007b00927308 */ /* 0x0004e20000000800 */
[----:B----4-:R-:W-:Y:S01]  /*3f50*/  @!P5 FMUL R142, R142, R142 ;  /* 0x0000008e8e8ed220 */ /* 0x010fe20000400000 */
[----:B------:R-:W-:Y:S01]  /*3f60*/  FSETP.GEU.AND P5, PT, R150, -126, PT ;  /* 0xc2fc00009600780b */ /* 0x000fe20003fae000 */
[----:B-1----:R-:W-:Y:S01]  /*3f70*/  FADD R122, R15, R132 ;  /* 0x000000840f7a7221 */ /* 0x002fe20000000000 */
[----:B------:R-:W-:Y:S02]  /*3f80*/  F2FP.BF16.F32.PACK_AB R132, R132, R137 ;  /* 0x000000898484723e */ /* 0x000fe400000010ff */
[----:B------:R-:W-:Y:S01]  /*3f90*/  F2FP.BF16.F32.PACK_AB R129, R142, R145 ;  /* 0x000000918e81723e */ /* 0x000fe200000010ff */
[----:B------:R-:W-:Y:S01]  /*3fa0*/  @!P6 FMUL R125, R125, 0.5 ;  /* 0x3f0000007d7de820 */ /* 0x000fe20000400000 */
[----:B------:R1:W4:Y:S01]  /*3fb0*/  MUFU.EX2 R147, R126 ;  /* 0x0000007e00937308 */ /* 0x0003220000000800 */
[----:B-----5:R-:W-:Y:S01]  /*3fc0*/  @!P3 FMUL R143, R143, R143 ;  /* 0x0000008f8f8fb220 */ /* 0x020fe20000400000 */
[----:B------:R-:W-:Y:S01]  /*3fd0*/  FSETP.GEU.AND P3, PT, R121, -126, PT ;  /* 0xc2fc00007900780b */ /* 0x000fe20003f6e000 */
[----:B--2---:R-:W-:-:S04]  /*3fe0*/  FADD R123, R21, R14 ;  /* 0x0000000e157b7221 */ /* 0x004fc80000000000 */
[----:B------:R-:W-:Y:S01]  /*3ff0*/  @!P5 FMUL R150, R150, 0.5 ;  /* 0x3f0000009696d820 */ /* 0x000fe20000400000 */
[----:B------:R2:W5:Y:S01]  /*4000*/  MUFU.EX2 R148, R125 ;  /* 0x0000007d00947308 */ /* 0x0005620000000800 */
[----:B---3--:R-:W-:Y:S01]  /*4010*/  @!P2 FMUL R146, R146, R146 ;  /* 0x000000929292a220 */ /* 0x008fe20000400000 */
[----:B------:R-:W-:Y:S01]  /*4020*/  FSETP.GEU.AND P2, PT, R12, -126, PT ;  /* 0xc2fc00000c00780b */ /* 0x000fe20003f4e000 */
[----:B-1----:R-:W-:Y:S01]  /*4030*/  FADD R126, R124, R137 ;  /* 0x000000897c7e7221 */ /* 0x002fe20000000000 */
[----:B------:R-:W-:-:S03]  /*4040*/  F2FP.BF16.F32.PACK_AB R124, R15, R124 ;  /* 0x0000007c0f7c723e */ /* 0x000fc600000010ff */
[----:B------:R-:W-:Y:S01]  /*4050*/  @!P3 FMUL R121, R121, 0.5 ;  /* 0x3f0000007979b820 */ /* 0x000fe20000400000 */
[----:B------:R1:W3:Y:S01]  /*4060*/  MUFU.EX2 R149, R150 ;  /* 0x0000009600957308 */ /* 0x0002e20000000800 */
[----:B----4-:R-:W-:Y:S01]  /*4070*/  @!P4 FMUL R147, R147, R147 ;  /* 0x000000939393c220 */ /* 0x010fe20000400000 */
[----:B------:R-:W-:Y:S01]  /*4080*/  FSETP.GEU.AND P4, PT, R151, -126, PT ;  /* 0xc2fc00009700780b */ /* 0x000fe20003f8e000 */
[----:B--2---:R-:W-:Y:S01]  /*4090*/  FADD R125, R7, R122 ;  /* 0x0000007a077d7221 */ /* 0x004fe20000000000 */
[----:B------:R-:W-:Y:S01]  /*40a0*/  FADD R122, R13, R20 ;  /* 0x000000140d7a7221 */ /* 0x000fe20000000000 */
[----:B------:R-:W-:Y:S01]  /*40b0*/  FADD R9, R9, R126 ;  /* 0x0000007e09097221 */ /* 0x000fe20000000000 */
[----:B------:R-:W-:Y:S01]  /*40c0*/  FADD R158, R134, R147 ;  /* 0x00000093869e7221 */ /* 0x000fe20000000000 */
[----:B------:R-:W-:Y:S01]  /*40d0*/  @!P2 FMUL R12, R12, 0.5 ;  /* 0x3f0000000c0ca820 */ /* 0x000fe20000400000 */
[----:B------:R2:W4:Y:S01]  /*40e0*/  MUFU.EX2 R136, R121 ;  /* 0x0000007900887308 */ /* 0x0005220000000800 */
[----:B-----5:R-:W-:Y:S01]  /*40f0*/  @!P6 FMUL R148, R148, R148 ;  /* 0x000000949494e220 */ /* 0x020fe20000400000 */
[----:B------:R-:W-:Y:S01]  /*4100*/  FADD R122, R122, R123 ;  /* 0x0000007b7a7a7221 */ /* 0x000fe20000000000 */
[----:B------:R-:W-:Y:S01]  /*4110*/  FADD R123, R127, R142 ;  /* 0x0000008e7f7b7221 */ /* 0x000fe20000000000 */
[----:B-1----:R-:W-:Y:S01]  /*4120*/  FADD R150, R131, R146 ;  /* 0x0000009283967221 */ /* 0x002fe20000000000 */
[----:B------:R-:W-:Y:S01]  /*4130*/  FADD R160, R135, R148 ;  /* 0x0000009487a07221 */ /* 0x000fe20000000000 */
[----:B------:R-:W-:Y:S01]  /*4140*/  FADD R126, R144, R143 ;  /* 0x0000008f907e7221 */ /* 0x000fe20000000000 */
[----:B------:R-:W-:Y:S01]  /*4150*/  @!P4 FMUL R151, R151, 0.5 ;  /* 0x3f0000009797c820 */ /* 0x000fe20000400000 */
[----:B------:R-:W1:Y:S01]  /*4160*/  MUFU.EX2 R7, R12 ;  /* 0x0000000c00077308 */ /* 0x000e620000000800 */
[----:B--2---:R-:W-:Y:S01]  /*4170*/  FADD R121, R8, R133 ;  /* 0x0000008508797221 */ /* 0x004fe20000000000 */
[----:B---3--:R-:W-:Y:S01]  /*4180*/  @!P5 FMUL R149, R149, R149 ;  /* 0x000000959595d220 */ /* 0x008fe20000400000 */
[----:B------:R-:W-:Y:S01]  /*4190*/  FADD R123, R123, R160 ;  /* 0x000000a07b7b7221 */ /* 0x000fe20000000000 */
[----:B------:R-:W-:Y:S01]  /*41a0*/  FADD R122, R125, R122 ;  /* 0x0000007a7d7a7221 */ /* 0x000fe20000000000 */
[----:B------:R-:W-:Y:S01]  /*41b0*/  FADD R130, R121, R130 ;  /* 0x0000008279827221 */ /* 0x000fe20000000000 */
[----:B------:R-:W-:Y:S01]  /*41c0*/  FADD R121, R140, R145 ;  /* 0x000000918c797221 */ /* 0x000fe20000000000 */
[----:B------:R-:W-:Y:S01]  /*41d0*/  F2FP.BF16.F32.PACK_AB R125, R135, R134 ;  /* 0x00000086877d723e */ /* 0x000fe200000010ff */
[----:B------:R2:W3:Y:S01]  /*41e0*/  MUFU.EX2 R12, R151 ;  /* 0x00000097000c7308 */ /* 0x0004e20000000800 */
[----:B----4-:R-:W-:Y:S01]  /*41f0*/  @!P3 FMUL R136, R136, R136 ;  /* 0x000000888888b220 */ /* 0x010fe20000400000 */
[----:B------:R-:W-:Y:S01]  /*4200*/  FADD R121, R121, R158 ;  /* 0x0000009e79797221 */ /* 0x000fe20000000000 */
[----:B------:R-:W-:Y:S01]  /*4210*/  FADD R9, R9, R130 ;  /* 0x0000008209097221 */ /* 0x000fe20000000000 */
[----:B------:R-:W-:Y:S01]  /*4220*/  F2FP.BF16.F32.PACK_AB R130, R20, R133 ;  /* 0x000000851482723e */ /* 0x000fe200000010ff */
[----:B------:R-:W-:Y:S01]  /*4230*/  FADD R159, R139, R136 ;  /* 0x000000888b9f7221 */ /* 0x000fe20000000000 */
[----:B------:R-:W-:Y:S01]  /*4240*/  F2FP.BF16.F32.PACK_AB R133, R148, R147 ;  /* 0x000000939485723e */ /* 0x000fe200000010ff */
[----:B------:R-:W-:Y:S01]  /*4250*/  FADD R122, R9, R122 ;  /* 0x0000007a097a7221 */ /* 0x000fe20000000000 */
[----:B------:R-:W-:Y:S01]  /*4260*/  SHF.L.U32 R9, R23, 0x1f, RZ ;  /* 0x0000001f17097819 */ /* 0x000fe200000006ff */
[----:B--2---:R-:W-:Y:S01]  /*4270*/  FADD R151, R138, R149 ;  /* 0x000000958a977221 */ /* 0x004fe20000000000 */
[----:B------:R-:W-:Y:S01]  /*4280*/  FADD R150, R150, R159 ;  /* 0x0000009f96967221 */ /* 0x000fe20000000000 */
[----:B-1----:R-:W-:Y:S01]  /*4290*/  @!P2 FMUL R7, R7, R7 ;  /* 0x000000070707a220 */ /* 0x002fe20000400000 */
[----:B------:R1:W2:Y:S01]  /*42a0*/  SYNCS.PHASECHK.TRANS64.TRYWAIT P2, [UR10+0x2e400], R9 ;  /* 0x02e40009ff0075a7 */ /* 0x0002a2000804014a */
[----:B------:R-:W-:Y:S01]  /*42b0*/  FADD R126, R126, R151 ;  /* 0x000000977e7e7221 */ /* 0x000fe20000000000 */
[----:B------:R-:W-:Y:S01]  /*42c0*/  FADD R150, R123, R150 ;  /* 0x000000967b967221 */ /* 0x000fe20000000000 */
[----:B------:R-:W-:Y:S01]  /*42d0*/  FFMA R0, R7, R0, R122 ;  /* 0x0000000007007223 */ /* 0x000fe2000000007a */
[----:B------:R-:W-:Y:S01]  /*42e0*/  F2FP.BF16.F32.PACK_AB R123, R131, R144 ;  /* 0x00000090837b723e */ /* 0x000fe200000010ff */
[----:B------:R-:W-:Y:S01]  /*42f0*/  FADD R121, R121, R126 ;  /* 0x0000007e79797221 */ /* 0x000fe20000000000 */
[----:B---3--:R-:W-:Y:S01]  /*4300*/  @!P4 FMUL R12, R12, R12 ;  /* 0x0000000c0c0cc220 */ /* 0x008fe20000400000 */
[-C--:B------:R-:W-:Y:S01]  /*4310*/  FMUL R24, R24, R7.reuse ;  /* 0x0000000718187220 */ /* 0x080fe20000400000 */
[-C--:B------:R-:W-:Y:S01]  /*4320*/  FMUL R25, R25, R7.reuse ;  /* 0x0000000719197220 */ /* 0x080fe20000400000 */
[----:B------:R-:W-:Y:S01]  /*4330*/  FADD R121, R121, R150 ;  /* 0x0000009679797221 */ /* 0x000fe20000000000 */
[-C--:B------:R-:W-:Y:S01]  /*4340*/  FMUL R28, R28, R7.reuse ;  /* 0x000000071c1c7220 */ /* 0x080fe20000400000 */
[-C--:B------:R-:W-:Y:S01]  /*4350*/  FMUL R29, R29, R7.reuse ;  /* 0x000000071d1d7220 */ /* 0x080fe20000400000 */
[----:B------:R-:W-:Y:S01]  /*4360*/  FMUL R32, R32, R7 ;  /* 0x0000000720207220 */ /* 0x000fe20000400000 */
[----:B------:R-:W-:Y:S01]  /*4370*/  FFMA R3, R12, R3, R121 ;  /* 0x000000030c037223 */ /* 0x000fe20000000079 */
[----:B------:R-:W-:Y:S01]  /*4380*/  F2FP.BF16.F32.PACK_AB R121, R127, R140 ;  /* 0x0000008c7f79723e */ /* 0x000fe200000010ff */
[-C--:B------:R-:W-:Y:S01]  /*4390*/  FMUL R33, R33, R7.reuse ;  /* 0x0000000721217220 */ /* 0x080fe20000400000 */
        /* <DEDUP_REMOVED lines=41> */
[----:B------:R-:W-:Y:S01]  /*4630*/  FMUL R117, R117, R7 ;  /* 0x0000000775757220 */ /* 0x000fe20000400000 */
        /* <DEDUP_REMOVED lines=49> */
[----:B------:R-:W-:-:S02]  /*4950*/  F2FP.BF16.F32.PACK_AB R126, R21, R10 ;  /* 0x0000000a157e723e */ /* 0x000fc400000010ff */
[----:B------:R-:W-:Y:S02]  /*4960*/  F2FP.BF16.F32.PACK_AB R127, R139, R138 ;  /* 0x0000008a8b7f723e */ /* 0x000fe400000010ff */
[----:B------:R-:W-:Y:S02]  /*4970*/  F2FP.BF16.F32.PACK_AB R131, R146, R143 ;  /* 0x0000008f9283723e */ /* 0x000fe400000010ff */
[----:B------:R-:W-:Y:S01]  /*4980*/  F2FP.BF16.F32.PACK_AB R134, R14, R141 ;  /* 0x0000008d0e86723e */ /* 0x000fe200000010ff */
[----:B-12---:R-:W-:Y:S06]  /*4990*/  @!P0 BRA `(.L_x_29) ;  /* 0x0000000000048947 */ /* 0x006fec0003800000 */
[----:B------:R-:W-:Y:S01]  /*49a0*/  BPT.TRAP 0x1 ;  /* 0x000000040000795c */ /* 0x000fe20000300000 */
.L_x_29:
[----:B------:R-:W-:Y:S05]  /*49b0*/  @P2 BRA `(.L_x_30) ;  /* 0x0000000000082947 */ /* 0x000fea0003800000 */
[----:B------:R-:W1:Y:S02]  /*49c0*/  SYNCS.PHASECHK.TRANS64.TRYWAIT P2, [UR10+0x2e400], R9 ;  /* 0x02e40009ff0075a7 */ /* 0x000e64000804014a */
[----:B-1----:R-:W-:Y:S05]  /*49d0*/  @!P2 BRA `(.L_x_31) ;  /* 0x00000048008ca947 */ /* 0x002fea0003800000 */
.L_x_30:
[----:B------:R-:W-:Y:S01]  /*49e0*/  UIMAD UR14, UR7, 0x600, UR47 ;  /* 0x00000600070e78a4 */ /* 0x000fe2000f8e022f */
[----:B------:R-:W-:Y:S01]  /*49f0*/  WARPGROUP.ARRIVE ;  /* 0x00000000000079c5 */ /* 0x000fe20000000000 */
[----:B------:R-:W-:Y:S01]  /*4a00*/  UMOV UR11, 0x40000040 ;  /* 0x40000040000b7882 */ /* 0x000fe20000000000 */
[----:B------:R-:W-:-:S04]  /*4a10*/  F2FP.BF16.F32.PACK_AB R135, R136, R149 ;  /* 0x000000958887723e */ /* 0x000fc800000010ff */
[----:B------:R-:W-:Y:S02]  /*4a20*/  UMOV UR10, UR14 ;  /* 0x0000000e000a7c82 */ /* 0x000fe40008000000 */
        /* <DEDUP_REMOVED lines=19> */
.L_x_32:
[----:B------:R-:W-:-:S04]  /*4b60*/  ULEA UR10, UR5, UR4, 0x3 ;  /* 0x00000004050a7291 */ /* 0x000fc8000f8e183f */
[----:B------:R-:W-:-:S04]  /*4b70*/  UIADD3 UR10, UR10, 0x2e428, URZ ;  /* 0x0002e4280a0a7890 */ /* 0x000fc8000fffe03f */
[----:B------:R-:W-:-:S09]  /*4b80*/  UPRMT UR10, URZ, 0x654, UR10 ;  /* 0x000006543f0a7896 */ /* 0x000fd2000800000a */
[----:B------:R-:W-:Y:S01]  /*4b90*/  SYNCS.ARRIVE.TRANS64.RED.A1T0 RZ, [UR10], RZ ;  /* 0x000000ffffff79a7 */ /* 0x000fe2000810040a */
[----:B------:R-:W-:Y:S05]  /*4ba0*/  @P1 BRA `(.L_x_33) ;  /* 0x0000000000041947 */ /* 0x000fea0003800000 */
[----:B------:R-:W-:Y:S01]  /*4bb0*/  BPT.TRAP 0x1 ;  /* 0x000000040000795c */ /* 0x000fe20000300000 */
.L_x_33:
[----:B------:R-:W-:-:S04]  /*4bc0*/  UIADD3 UR5, UR5, 0x1, URZ ;  /* 0x0000000105057890 */ /* 0x000fc8000fffe03f */
[----:B------:R-:W-:-:S04]  /*4bd0*/  UISETP.NE.AND UP0, UPT, UR5, 0x5, UPT ;  /* 0x000000050500788c */ /* 0x000fc8000bf05270 */
[----:B------:R-:W-:Y:S01]  /*4be0*/  USEL UR10, UR5, URZ, UP0 ;  /* 0x0000003f050a7287 */ /* 0x000fe20008000000 */
[----:B------:R-:W-:Y:S11]  /*4bf0*/  @!P0 BRA `(.L_x_34) ;  /* 0x0000000000048947 */ /* 0x000ff60003800000 */
[----:B------:R-:W-:Y:S01]  /*4c00*/  BPT.TRAP 0x1 ;  /* 0x000000040000795c */ /* 0x000fe20000300000 */
.L_x_34:
[----:B------:R-:W-:-:S04]  /*4c10*/  ULEA UR5, UR10, UR4, 0x3 ;  /* 0x000000040a057291 */ /* 0x000fc8000f8e183f */
[----:B------:R-:W-:-:S04]  /*4c20*/  UIADD3 UR5, UR5, 0x2e428, URZ ;  /* 0x0002e42805057890 */ /* 0x000fc8000fffe03f */
[----:B------:R-:W-:-:S09]  /*4c30*/  UPRMT UR5, URZ, 0x654, UR5 ;  /* 0x000006543f057896 */ /* 0x000fd20008000005 */
[----:B------:R-:W-:Y:S01]  /*4c40*/  SYNCS.ARRIVE.TRANS64.RED.A1T0 RZ, [UR5], RZ ;  /* 0x000000ffffff79a7 */ /* 0x000fe20008100405 */
[----:B------:R-:W-:Y:S05]  /*4c50*/  @P1 BRA `(.L_x_35) ;  /* 0x0000000000041947 */ /* 0x000fea0003800000 */
[----:B------:R-:W-:Y:S01]  /*4c60*/  BPT.TRAP 0x1 ;  /* 0x000000040000795c */ /* 0x000fe20000300000 */
.L_x_35:
[----:B------:R-:W-:Y:S01]  /*4c70*/  UIADD3 UR7, UR7, 0x1, URZ ;  /* 0x0000000107077890 */ /* 0x000fe2000fffe03f */
[C---:B------:R-:W-:Y:S01]  /*4c80*/  ISETP.GT.AND P2, PT, R6.reuse, 0x2, PT ;  /* 0x000000020600780c */ /* 0x040fe20003f44270 */
[----:B------:R-:W-:Y:S01]  /*4c90*/  UIADD3 UR5, UR10, 0x1, URZ ;  /* 0x000000010a057890 */ /* 0x000fe2000fffe03f */
[----:B------:R-:W-:Y:S01]  /*4ca0*/  VIADD R6, R6, 0xffffffff ;  /* 0xffffffff06067836 */ /* 0x000fe20000000000 */
[----:B------:R-:W-:Y:S01]  /*4cb0*/  UISETP.NE.AND UP1, UPT, UR7, 0x5, UPT ;  /* 0x000000050700788c */ /* 0x000fe2000bf25270 */
[----:B-1----:R-:W-:Y:S01]  /*4cc0*/  MOV R9, R5 ;  /* 0x0000000500097202 */ /* 0x002fe20000000f00 */
[----:B------:R-:W-:Y:S01]  /*4cd0*/  UISETP.NE.AND UP0, UPT, UR5, 0x5, UPT ;  /* 0x000000050500788c */ /* 0x000fe2000bf05270 */
[----:B------:R-:W-:Y:S01]  /*4ce0*/  MOV R7, R4 ;  /* 0x0000000400077202 */ /* 0x000fe20000000f00 */
[----:B------:R-:W-:Y:S02]  /*4cf0*/  USEL UR10, URZ, 0x1, UP1 ;  /* 0x000000013f0a7887 */ /* 0x000fe40008800000 */
[----:B------:R-:W-:-:S02]  /*4d00*/  USEL UR5, UR5, URZ, UP0 ;  /* 0x0000003f05057287 */ /* 0x000fc40008000000 */
[----:B------:R-:W-:Y:S02]  /*4d10*/  USEL UR45, UR7, URZ, UP1 ;  /* 0x0000003f072d7287 */ /* 0x000fe40008800000 */
[----:B------:R-:W-:Y:S01]  /*4d20*/  LOP3.LUT R23, R23, UR10, RZ, 0x3c, !PT ;  /* 0x0000000a17177c12 */ /* 0x000fe2000f8e3cff */
[----:B------:R-:W-:Y:S09]  /*4d30*/  @P2 BRA `(.L_x_36) ;  /* 0xffffffe000182947 */ /* 0x000ff2000383ffff */
.L_x_25:
[----:B------:R-:W-:-:S13]  /*4d40*/  R2UR UR6, R16 ;  /* 0x00000000100672ca */ /* 0x000fda00000e0000 */
[----:B------:R-:W-:-:S04]  /*4d50*/  ULOP3.LUT UR6, UR6, 0x1, URZ, 0xfc, !UPT ;  /* 0x0000000106067892 */ /* 0x000fc8000f8efc3f */
[----:B------:R-:W-:-:S06]  /*4d60*/  UISETP.NE.AND UP0, UPT, UR6, 0x3, UPT ;  /* 0x000000030600788c */ /* 0x000fcc000bf05270 */
[----:B------:R-:W-:-:S13]  /*4d70*/  PLOP3.LUT P2, PT, PT, PT, UP0, 0x80, 0x0 ;  /* 0x000000000000781c */ /* 0x000fda0003f4f008 */
[----:B------:R-:W-:Y:S05]  /*4d80*/  @!P2 BRA `(.L_x_37) ;  /* 0x000000000004a947 */ /* 0x000fea0003800000 */
[----:B------:R-:W-:Y:S01]  /*4d90*/  BPT.TRAP 0x1 ;  /* 0x000000040000795c */ /* 0x000fe20000300000 */
.L_x_37:
[----:B------:R-:W-:Y:S01]  /*4da0*/  R2UR UR7, R16 ;  /* 0x00000000100772ca */ /* 0x000fe200000e0000 */
[----:B------:R-:W-:-:S04]  /*4db0*/  ULEA UR6, UR60, UR4, 0x3 ;  /* 0x000000043c067291 */ /* 0x000fc8000f8e183f */
[----:B------:R-:W-:-:S04]  /*4dc0*/  UIADD3 UR6, UR6, 0x2e460, URZ ;  /* 0x0002e46006067890 */ /* 0x000fc8000fffe03f */
[----:B------:R-:W-:-:S04]  /*4dd0*/  UPRMT UR6, URZ, 0x654, UR6 ;  /* 0x000006543f067896 */ /* 0x000fc80008000006 */
[----:B------:R-:W-:-:S05]  /*4de0*/  UISETP.GT.U32.AND UP0, UPT, UR7, 0x1, UPT ;  /* 0x000000010700788c */ /* 0x000fca000bf04070 */
[----:B------:R-:W-:Y:S01]  /*4df0*/  SYNCS.ARRIVE.TRANS64.RED.A1T0 RZ, [UR6], RZ ;  /* 0x000000ffffff79a7 */ /* 0x000fe20008100406 */
[----:B------:R-:W-:-:S13]  /*4e00*/  PLOP3.LUT P2, PT, PT, PT, UP0, 0x80, 0x0 ;  /* 0x000000000000781c */ /* 0x000fda0003f4f008 */
[----:B------:R-:W-:Y:S05]  /*4e10*/  @P2 BRA `(.L_x_38) ;  /* 0x0000000000042947 */ /* 0x000fea0003800000 */
[----:B------:R-:W-:Y:S01]  /*4e20*/  BPT.TRAP 0x1 ;  /* 0x000000040000795c */ /* 0x000fe20000300000 */
.L_x_38:
[----:B------:R-:W-:Y:S05]  /*4e30*/  @!P0 BRA `(.L_x_39) ;  /* 0x0000000000048947 */ /* 0x000fea0003800000 */
[----:B------:R-:W-:Y:S01]  /*4e40*/  BPT.TRAP 0x1 ;  /* 0x000000040000795c */ /* 0x000fe20000300000 */
.L_x_39:
[----:B------:R-:W-:-:S04]  /*4e50*/  ULEA UR4, UR5, UR4, 0x3 ;  /* 0x0000000405047291 */ /* 0x000fc8000f8e183f */
[----:B------:R-:W-:-:S04]  /*4e60*/  UIADD3 UR4, UR4, 0x2e428, URZ ;  /* 0x0002e42804047890 */ /* 0x000fc8000fffe03f */
[----:B------:R-:W-:-:S09]  /*4e70*/  UPRMT UR4, URZ, 0x654, UR4 ;  /* 0x000006543f047896 */ /* 0x000fd20008000004 */
[----:B------:R-:W-:Y:S01]  /*4e80*/  SYNCS.ARRIVE.TRANS64.RED.A1T0 RZ, [UR4], RZ ;  /* 0x000000ffffff79a7 */ /* 0x000fe20008100404 */
[----:B------:R-:W-:Y:S05]  /*4e90*/  @P1 BRA `(.L_x_40) ;  /* 0x0000000000041947 */ /* 0x000fea0003800000 */
[----:B------:R-:W-:Y:S01]  /*4ea0*/  BPT.TRAP 0x1 ;  /* 0x000000040000795c */ /* 0x000fe20000300000 */
.L_x_40:
[----:B------:R-:W1:Y:S01]  /*4eb0*/  SHFL.BFLY PT, R7, R0, 0x1, 0x1f ;  /* 0x0c201f0000077f89 */ /* 0x000e6200000e0000 */
[----:B------:R-:W-:Y:S01]  /*4ec0*/  BSSY B0, `(.L_x_41) ;  /* 0x0000023000007945 */ /* 0x000fe20003800000 */
[----:B------:R-:W-:Y:S02]  /*4ed0*/  MOV R9, 0x7f800000 ;  /* 0x7f80000000097802 */ /* 0x000fe40000000f00 */
[----:B------:R-:W2:Y:S01]  /*4ee0*/  SHFL.BFLY PT, R6, R3, 0x1, 0x1f ;  /* 0x0c201f0003067f89 */ /* 0x000ea200000e0000 */
[----:B------:R-:W-:Y:S02]  /*4ef0*/  MOV R10, 0x3f800000 ;  /* 0x3f800000000a7802 */ /* 0x000fe40000000f00 */
[----:B------:R-:W-:Y:S01]  /*4f00*/  MOV R11, 0x7f800000 ;  /* 0x7f800000000b7802 */ /* 0x000fe20000000f00 */
[----:B-1----:R-:W-:Y:S01]  /*4f10*/  FADD R7, R7, R0 ;  /* 0x0000000007077221 */ /* 0x002fe20000000000 */
[----:B--2---:R-:W-:-:S04]  /*4f20*/  FADD R15, R6, R3 ;  /* 0x00000003060f7221 */ /* 0x004fc80000000000 */
[----:B------:R-:W1:Y:S01]  /*4f30*/  SHFL.BFLY PT, R8, R7, 0x2, 0x1f ;  /* 0x0c401f0007087f89 */ /* 0x000e6200000e0000 */
[----:B------:R-:W-:-:S03]  /*4f40*/  IMAD.MOV.U32 R6, RZ, RZ, 0x3f800000 ;  /* 0x3f800000ff067424 */ /* 0x000fc600078e00ff */
[----:B------:R-:W2:Y:S01]  /*4f50*/  SHFL.BFLY PT, R20, R15, 0x2, 0x1f ;  /* 0x0c401f000f147f89 */ /* 0x000ea200000e0000 */
[C---:B-1----:R-:W-:Y:S01]  /*4f60*/  FSETP.NE.AND P0, PT, R7.reuse, -R8, PT ;  /* 0x800000080700720b */ /* 0x042fe20003f05000 */
[----:B------:R-:W-:Y:S01]  /*4f70*/  FADD R3, R7, R8 ;  /* 0x0000000807037221 */ /* 0x000fe20000000000 */
[----:B--2---:R-:W-:-:S11]  /*4f80*/  FADD R8, R15, R20 ;  /* 0x000000140f087221 */ /* 0x004fd60000000000 */
[----:B------:R-:W-:Y:S05]  /*4f90*/  @!P0 BRA `(.L_x_42) ;  /* 0x0000000000548947 */ /* 0x000fea0003800000 */
[----:B------:R-:W-:Y:S01]  /*4fa0*/  IADD3 R0, R3, 0x1800000, RZ ;  /* 0x0180000003007810 */ /* 0x000fe20007ffe0ff */
[----:B------:R-:W-:Y:S03]  /*4fb0*/  BSSY B1, `(.L_x_43) ;  /* 0x000000c000017945 */ /* 0x000fe60003800000 */
[----:B------:R-:W-:-:S04]  /*4fc0*/  LOP3.LUT R0, R0, 0x7f800000, RZ, 0xc0, !PT ;  /* 0x7f80000000007812 */ /* 0x000fc800078ec0ff */
[----:B------:R-:W-:-:S13]  /*4fd0*/  ISETP.GT.U32.AND P0, PT, R0, 0x1ffffff, PT ;  /* 0x01ffffff0000780c */ /* 0x000fda0003f04070 */
[----:B------:R-:W-:Y:S05]  /*4fe0*/  @P0 BRA `(.L_x_44) ;  /* 0x0000000000100947 */ /* 0x000fea0003800000 */
[----:B------:R-:W-:-:S07]  /*4ff0*/  MOV R14, 0x5010 ;  /* 0x00005010000e7802 */ /* 0x000fce0000000f00 */
[----:B------:R-:W-:Y:S05]  /*5000*/  CALL.REL.NOINC `($__internal_0_$__cuda_sm20_rcp_rn_f32_slowpath) ;  /* 0x0000004800107944 */ /* 0x000fea0003c00000 */
[----:B------:R-:W-:Y:S01]  /*5010*/  MOV R6, R0 ;  /* 0x0000000000067202 */ /* 0x000fe20000000f00 */
[----:B------:R-:W-:Y:S06]  /*5020*/  BRA `(.L_x_45) ;  /* 0x0000000000107947 */ /* 0x000fec0003800000 */
.L_x_44:
[----:B------:R-:W1:Y:S02]  /*5030*/  MUFU.RCP R6, R3 ;  /* 0x0000000300067308 */ /* 0x000e640000001000 */
[----:B-1----:R-:W-:-:S04]  /*5040*/  FFMA R0, R3, R6, -1 ;  /* 0xbf80000003007423 */ /* 0x002fc80000000006 */
[----:B------:R-:W-:-:S04]  /*5050*/  FADD.FTZ R7, -R0, -RZ ;  /* 0x800000ff00077221 */ /* 0x000fc80000010100 */
[----:B------:R-:W-:-:S07]  /*5060*/  FFMA R6, R6, R7, R6 ;  /* 0x0000000706067223 */ /* 0x000fce0000000006 */
.L_x_45:
[----:B------:R-:W-:Y:S05]  /*5070*/  BSYNC B1 ;  /* 0x0000000000017941 */ /* 0x000fea0003800000 */
.L_x_43:
[----:B------:R-:W-:Y:S01]  /*5080*/  FSETP.GEU.AND P0, PT, |R3|, 1.175494350822287508e-38, PT ;  /* 0x008000000300780b */ /* 0x000fe20003f0e200 */
[----:B------:R-:W-:-:S12]  /*5090*/  ULDC UR4, c[0x0][0x600] ;  /* 0x0001800000047ab9 */ /* 0x000fd80000000800 */
[----:B------:R-:W-:-:S04]  /*50a0*/  @!P0 FMUL R3, R3, 16777216 ;  /* 0x4b80000003038820 */ /* 0x000fc80000400000 */
[----:B------:R-:W1:Y:S02]  /*50b0*/  MUFU.LG2 R0, R3 ;  /* 0x0000000300007308 */ /* 0x000e640000000c00 */
[----:B-1----:R-:W-:-:S04]  /*50c0*/  @!P0 FADD R0, R0, -24 ;  /* 0xc1c0000000008421 */ /* 0x002fc80000000000 */
[----:B------:R-:W-:-:S04]  /*50d0*/  FMUL R0, R0, 0.69314718246459960938 ;  /* 0x3f31721800007820 */ /* 0x000fc80000400000 */
[----:B------:R-:W-:-:S07]  /*50e0*/  FFMA R11, R5, UR4, R0 ;  /* 0x00000004050b7c23 */ /* 0x000fce0008000000 */
.L_x_42:
[----:B------:R-:W-:Y:S05]  /*50f0*/  BSYNC B0 ;  /* 0x0000000000007941 */ /* 0x000fea0003800000 */
.L_x_41:
[----:B------:R-:W-:Y:S01]  /*5100*/  FSETP.NE.AND P0, PT, R15, -R20, PT ;  /* 0x800000140f00720b */ /* 0x000fe20003f05000 */
[----:B------:R-:W-:Y:S01]  /*5110*/  ULDC UR4, c[0x0][0x608] ;  /* 0x0001820000047ab9 */ /* 0x000fe20000000800 */
[----:B------:R-:W-:Y:S01]  /*5120*/  BSSY B0, `(.L_x_46) ;  /* 0x0000049000007945 */ /* 0x000fe20003800000 */
[----:B------:R-:W-:-:S04]  /*5130*/  FMUL R6, R6, UR4 ;  /* 0x0000000406067c20 */ /* 0x000fc80008400000 */
        /* <DEDUP_REMOVED lines=48> */
[----:B------:R-:W-:Y:S06]  /*5440*/  @!P0 BRA `(.L_x_47) ;  /* 0x0000000000588947 */ /* 0x000fec0003800000 */
[----:B------:R-:W-:Y:S01]  /*5450*/  IADD3 R0, R8, 0x1800000, RZ ;  /* 0x0180000008007810 */ /* 0x000fe20007ffe0ff */
[----:B------:R-:W-:Y:S03]  /*5460*/  BSSY B1, `(.L_x_48) ;  /* 0x000000d000017945 */ /* 0x000fe60003800000 */
[----:B------:R-:W-:-:S04]  /*5470*/  LOP3.LUT R0, R0, 0x7f800000, RZ, 0xc0, !PT ;  /* 0x7f80000000007812 */ /* 0x000fc800078ec0ff */
[----:B------:R-:W-:-:S13]  /*5480*/  ISETP.GT.U32.AND P0, PT, R0, 0x1ffffff, PT ;  /* 0x01ffffff0000780c */ /* 0x000fda0003f04070 */
[----:B------:R-:W-:Y:S05]  /*5490*/  @P0 BRA `(.L_x_49) ;  /* 0x0000000000140947 */ /* 0x000fea0003800000 */
[----:B------:R-:W-:Y:S01]  /*54a0*/  IMAD.MOV.U32 R3, RZ, RZ, R8 ;  /* 0x000000ffff037224 */ /* 0x000fe200078e0008 */
[----:B------:R-:W-:-:S07]  /*54b0*/  MOV R14, 0x54d0 ;  /* 0x000054d0000e7802 */ /* 0x000fce0000000f00 */
[----:B------:R-:W-:Y:S05]  /*54c0*/  CALL.REL.NOINC `($__internal_0_$__cuda_sm20_rcp_rn_f32_slowpath) ;  /* 0x0000004000e07944 */ /* 0x000fea0003c00000 */
[----:B------:R-:W-:Y:S01]  /*54d0*/  MOV R10, R0 ;  /* 0x00000000000a7202 */ /* 0x000fe20000000f00 */
[----:B------:R-:W-:Y:S06]  /*54e0*/  BRA `(.L_x_50) ;  /* 0x0000000000107947 */ /* 0x000fec0003800000 */
.L_x_49:
[----:B------:R-:W1:Y:S02]  /*54f0*/  MUFU.RCP R3, R8 ;  /* 0x0000000800037308 */ /* 0x000e640000001000 */
[----:B-1----:R-:W-:-:S04]  /*5500*/  FFMA R0, R8, R3, -1 ;  /* 0xbf80000008007423 */ /* 0x002fc80000000003 */
[----:B------:R-:W-:-:S04]  /*5510*/  FADD.FTZ R0, -R0, -RZ ;  /* 0x800000ff00007221 */ /* 0x000fc80000010100 */
[----:B------:R-:W-:-:S07]  /*5520*/  FFMA R10, R3, R0, R3 ;  /* 0x00000000030a7223 */ /* 0x000fce0000000003 */
.L_x_50:
[----:B------:R-:W-:Y:S05]  /*5530*/  BSYNC B1 ;  /* 0x0000000000017941 */ /* 0x000fea0003800000 */
.L_x_48:
[----:B------:R-:W-:Y:S01]  /*5540*/  FSETP.GEU.AND P0, PT, |R8|, 1.175494350822287508e-38, PT ;  /* 0x008000000800780b */ /* 0x000fe20003f0e200 */
[----:B------:R-:W-:-:S12]  /*5550*/  ULDC UR4, c[0x0][0x600] ;  /* 0x0001800000047ab9 */ /* 0x000fd80000000800 */
[----:B------:R-:W-:-:S04]  /*5560*/  @!P0 FMUL R8, R8, 16777216 ;  /* 0x4b80000008088820 */ /* 0x000fc80000400000 */
[----:B------:R-:W1:Y:S02]  /*5570*/  MUFU.LG2 R0, R8 ;  /* 0x0000000800007308 */ /* 0x000e640000000c00 */
[----:B-1----:R-:W-:-:S04]  /*5580*/  @!P0 FADD R0, R0, -24 ;  /* 0xc1c0000000008421 */ /* 0x002fc80000000000 */
[----:B------:R-:W-:-:S04]  /*5590*/  FMUL R9, R0, 0.69314718246459960938 ;  /* 0x3f31721800097820 */ /* 0x000fc80000400000 */
[----:B------:R-:W-:-:S07]  /*55a0*/  FFMA R9, R4, UR4, R9 ;  /* 0x0000000404097c23 */ /* 0x000fce0008000009 */
.L_x_47:
[----:B------:R-:W-:Y:S05]  /*55b0*/  BSYNC B0 ;  /* 0x0000000000007941 */ /* 0x000fea0003800000 */
.L_x_46:
[----:B------:R-:W1:Y:S01]  /*55c0*/  S2UR UR5, SR_CgaCtaId ;  /* 0x00000000000579c3 */ /* 0x000e620000008800 */
[----:B------:R-:W-:Y:S01]  /*55d0*/  R2UR UR6, R19 ;  /* 0x00000000130672ca */ /* 0x000fe200000e0000 */
[----:B------:R-:W-:Y:S01]  /*55e0*/  UMOV UR4, 0x400 ;  /* 0x0000040000047882 */ /* 0x000fe20000000000 */
[----:B------:R-:W-:Y:S01]  /*55f0*/  SHF.L.U32 R0, R155, 0x1f, RZ ;  /* 0x0000001f9b007819 */ /* 0x000fe200000006ff */
[----:B------:R-:W-:Y:S01]  /*5600*/  USHF.L.U32 UR42, UR61, 0x6, URZ ;  /* 0x000000063d2a7899 */ /* 0x000fe2000800063f */
[----:B------:R-:W-:Y:S02]  /*5610*/  R2UR UR8, R154 ;  /* 0x000000009a0872ca */ /* 0x000fe400000e0000 */
[----:B------:R-:W-:-:S07]  /*5620*/  LOP3.LUT P0, RZ, R2, 0x3, RZ, 0xc0, !PT ;  /* 0x0000000302ff7812 */ /* 0x000fce000780c0ff */
[----:B------:R-:W-:Y:S02]  /*5630*/  UISETP.NE.AND UP0, UPT, UR6, 0x1, UPT ;  /* 0x000000010600788c */ /* 0x000fe4000bf05270 */
[----:B------:R-:W-:Y:S02]  /*5640*/  UISETP.NE.AND UP1, UPT, UR6, 0x2, UPT ;  /* 0x000000020600788c */ /* 0x000fe4000bf25270 */
[----:B-1----:R-:W-:-:S07]  /*5650*/  ULEA UR4, UR5, UR4, 0x18 ;  /* 0x0000000405047291 */ /* 0x002fce000f8ec03f */
[----:B------:R-:W-:Y:S02]  /*5660*/  @!UP0 ULOP3.LUT UP2, URZ, UR60, 0x2, URZ, 0xc0, !UPT ;  /* 0x000000023c3f8892 */ /* 0x000fe4000f84c03f */
[----:B------:R-:W-:Y:S02]  /*5670*/  ULEA UR4, UR6, UR4, 0x3 ;  /* 0x0000000406047291 */ /* 0x000fe4000f8e183f */
[----:B------:R-:W-:Y:S02]  /*5680*/  @!UP0 ULOP3.LUT UR60, UR60, 0x1, URZ, 0xc0, !UPT ;  /* 0x000000013c3c8892 */ /* 0x000fe4000f8ec03f */
[----:B------:R-:W-:Y:S02]  /*5690*/  @!UP0 USEL UR6, URZ, 0x1, UP2 ;  /* 0x000000013f068887 */ /* 0x000fe40009000000 */
[----:B------:R-:W-:Y:S02]  /*56a0*/  @!UP1 UIADD3 UR7, UR60, 0x1, URZ ;  /* 0x000000013c079890 */ /* 0x000fe4000fffe03f */
[----:B------:R-:W-:Y:S01]  /*56b0*/  @!UP0 ULOP3.LUT UR8, UR8, UR6, URZ, 0x3c, !UPT ;  /* 0x0000000608088292 */ /* 0x000fe2000f8e3c3f */
[----:B------:R-:W1:Y:S01]  /*56c0*/  SYNCS.PHASECHK.TRANS64.TRYWAIT P1, [UR4+0x2e498], R0 ;  /* 0x02e49800ff0075a7 */ /* 0x000e620008020144 */
[----:B------:R-:W-:Y:S01]  /*56d0*/  @!UP1 UISETP.GT.U32.AND UP2, UPT, UR7, 0x1, UPT ;  /* 0x000000010700988c */ /* 0x000fe2000bf44070 */
[----:B------:R-:W-:Y:S01]  /*56e0*/  ULDC UR5, c[0x0][0x608] ;  /* 0x0001820000057ab9 */ /* 0x000fe20000000800 */
[----:B------:R-:W-:Y:S01]  /*56f0*/  @!UP1 ULOP3.LUT UR60, UR60, 0x1, URZ, 0xc, !UPT ;  /* 0x000000013c3c9892 */ /* 0x000fe2000f8e0c3f */
[----:B------:R-:W-:Y:S01]  /*5700*/  FMUL R10, R10, UR5 ;  /* 0x000000050a0a7c20 */ /* 0x000fe20008400000 */
[----:B------:R-:W-:-:S04]  /*5710*/  @!UP1 USEL UR6, URZ, 0x1, !UP2 ;  /* 0x000000013f069887 */ /* 0x000fc8000d000000 */
[----:B------:R-:W-:-:S06]  /*5720*/  @!UP1 ULOP3.LUT UR8, UR8, UR6, URZ, 0x3c, !UPT ;  /* 0x0000000608089292 */ /* 0x000fcc000f8e3c3f */
[----:B------:R-:W-:Y:S01]  /*5730*/  MOV R154, UR8 ;  /* 0x00000008009a7c02 */ /* 0x000fe20008000f00 */
[----:B-1----:R-:W-:Y:S06]  /*5740*/  @!P1 BRA `(.L_x_51) ;  /* 0x0000003c00489947 */ /* 0x002fec0003800000 */
.L_x_122:
[----:B------:R-:W-:Y:S04]  /*5750*/  BSSY B0, `(.L_x_52) ;  /* 0x000001d000007945 */ /* 0x000fe80003800000 */
[----:B------:R-:W-:Y:S05]  /*5760*/  @P0 BRA `(.L_x_53) ;  /* 0x00000000006c0947 */ /* 0x000fea0003800000 */
[----:B------:R-:W2:Y:S01]  /*5770*/  LDC R4, c[0x0][0xa10] ;  /* 0x00028400ff047b82 */ /* 0x000ea20000000800 */
[----:B------:R-:W-:Y:S01]  /*5780*/  R2UR UR5, R156 ;  /* 0x000000009c0572ca */ /* 0x000fe200000e0000 */
[----:B------:R-:W-:Y:S01]  /*5790*/  ULDC.64 UR6, c[0x0][0x208] ;  /* 0x0000820000067ab9 */ /* 0x000fe20000000a00 */
[----:B------:R-:W-:Y:S02]  /*57a0*/  R2UR UR4, R157 ;  /* 0x000000009d0472ca */ /* 0x000fe400000e0000 */
[----:B-1----:R-:W-:Y:S02]  /*57b0*/  LOP3.LUT R0, R2, 0x60, RZ, 0xc0, !PT ;  /* 0x0000006002007812 */ /* 0x002fe400078ec0ff */
[----:B------:R-:W-:Y:S01]  /*57c0*/  SHF.R.U32.HI R3, RZ, 0x2, R2 ;  /* 0x00000002ff037819 */ /* 0x000fe20000011602 */
[----:B------:R-:W1:Y:S01]  /*57d0*/  LDC.64 R6, c[0x0][0x688] ;  /* 0x0001a200ff067b82 */ /* 0x000e620000000a00 */
[----:B------:R-:W-:Y:S02]  /*57e0*/  SHF.R.U32.HI R0, RZ, 0x5, R0 ;  /* 0x00000005ff007819 */ /* 0x000fe40000011600 */
[----:B------:R-:W-:-:S02]  /*57f0*/  LOP3.LUT R3, R3, 0x7, RZ, 0xc0, !PT ;  /* 0x0000000703037812 */ /* 0x000fc400078ec0ff */
[----:B------:R-:W-:Y:S02]  /*5800*/  SHF.L.U32 R0, R0, 0x4, RZ ;  /* 0x0000000400007819 */ /* 0x000fe400000006ff */
[----:B------:R-:W-:Y:S02]  /*5810*/  IADD3 R5, RZ, -UR5, RZ ;  /* 0x80000005ff057c10 */ /* 0x000fe4000fffe0ff */
[----:B------:R-:W-:-:S03]  /*5820*/  LOP3.LUT R3, R0, 0xfffffff0, R3, 0xe2, !PT ;  /* 0xfffffff000037812 */ /* 0x000fc600078ee203 */
[----:B--2---:R-:W-:Y:S01]  /*5830*/  IMAD R5, R4, R5, UR4 ;  /* 0x0000000404057e24 */ /* 0x004fe2000f8e0205 */
[----:B------:R-:W-:-:S03]  /*5840*/  ULDC UR4, c[0x0][0x288] ;  /* 0x0000a20000047ab9 */ /* 0x000fc60000000800 */
[----:B-1----:R-:W-:Y:S02]  /*5850*/  IMAD R0, R5, R6, UR42 ;  /* 0x0000002a05007e24 */ /* 0x002fe4000f8e0206 */
[----:B------:R-:W-:Y:S02]  /*5860*/  VIADD R5, R3, UR42 ;  /* 0x0000002a03057c36 */ /* 0x000fe40008000000 */
[----:B------:R-:W-:-:S03]  /*5870*/  IMAD R0, R7, UR44, R0 ;  /* 0x0000002c07007c24 */ /* 0x000fc6000f8e0200 */
[----:B------:R-:W-:Y:S02]  /*5880*/  IADD3 R4, R5, 0x8, RZ ;  /* 0x0000000805047810 */ /* 0x000fe40007ffe0ff */
[----:B------:R-:W-:Y:S02]  /*5890*/  IADD3 R3, P2, R3, R0, RZ ;  /* 0x0000000003037210 */ /* 0x000fe40007f5e0ff */
[----:B------:R-:W-:Y:S02]  /*58a0*/  ISETP.GE.U32.AND P0, PT, R5, UR4, PT ;  /* 0x0000000405007c0c */ /* 0x000fe4000bf06070 */
[----:B------:R-:W-:Y:S01]  /*58b0*/  ISETP.GE.U32.AND P1, PT, R4, UR4, PT ;  /* 0x0000000404007c0c */ /* 0x000fe2000bf26070 */
[----:B------:R-:W-:Y:S01]  /*58c0*/  ULDC.64 UR4, c[0x0][0x680] ;  /* 0x0001a00000047ab9 */ /* 0x000fe20000000a00 */
[----:B------:R-:W-:Y:S02]  /*58d0*/  LEA.HI.X.SX32 R0, R0, RZ, 0x1, P2 ;  /* 0x000000ff00007211 */ /* 0x000fe400010f0eff */
[----:B------:R-:W-:-:S04]  /*58e0*/  LEA R4, P2, R3, UR4, 0x2 ;  /* 0x0000000403047c11 */ /* 0x000fc8000f8410ff */
[----:B------:R-:W-:-:S05]  /*58f0*/  LEA.HI.X R5, R3, UR5, R0, 0x2, P2 ;  /* 0x0000000503057c11 */ /* 0x000fca00090f1400 */
[----:B------:R2:W-:Y:S04]  /*5900*/  @!P0 STG.E desc[UR6][R4.64], R11 ;  /* 0x0000000b04008986 */ /* 0x0005e8000c101906 */
[----:B------:R2:W-:Y:S02]  /*5910*/  @!P1 STG.E desc[UR6][R4.64+0x20], R9 ;  /* 0x0000200904009986 */ /* 0x0005e4000c101906 */
.L_x_53:
[----:B------:R-:W-:Y:S05]  /*5920*/  BSYNC B0 ;  /* 0x0000000000007941 */ /* 0x000fea0003800000 */
.L_x_52:
[----:B------:R-:W-:Y:S01]  /*5930*/  ULDC.64 UR4, c[0x0][0x730] ;  /* 0x0001cc0000047ab9 */ /* 0x000fe20000000a00 */
[-C--:B------:R-:W-:Y:S01]  /*5940*/  FMUL R120, R26, R10.reuse ;  /* 0x0000000a1a787220 */ /* 0x080fe20000400000 */
[----:B------:R-:W-:Y:S01]  /*5950*/  ISETP.NE.U32.AND P0, PT, RZ, UR4, PT ;  /* 0x00000004ff007c0c */ /* 0x000fe2000bf05070 */
[-C--:B------:R-:W-:Y:S01]  /*5960*/  FMUL R27, R27, R10.reuse ;  /* 0x0000000a1b1b7220 */ /* 0x080fe20000400000 */
[-C--:B------:R-:W-:Y:S01]  /*5970*/  FMUL R121, R30, R10.reuse ;  /* 0x0000000a1e797220 */ /* 0x080fe20000400000 */
[-C--:B------:R-:W-:Y:S01]  /*5980*/  FMUL R31, R31, R10.reuse ;  /* 0x0000000a1f1f7220 */ /* 0x080fe20000400000 */
[----:B------:R-:W-:Y:S01]  /*5990*/  ISETP.NE.AND.EX P0, PT, RZ, UR5, PT, P0 ;  /* 0x00000005ff007c0c */ /* 0x000fe2000bf05300 */
        /* <DEDUP_REMOVED lines=44> */
[----:B------:R-:W-:Y:S06]  /*5c60*/  @P0 BRA `(.L_x_54) ;  /* 0x0000000000280947 */ /* 0x000fec0003800000 */
[----:B------:R-:W-:Y:S02]  /*5c70*/  ULDC.64 UR4, c[0x0][0x728] ;  /* 0x0001ca0000047ab9 */ /* 0x000fe40000000a00 */
[----:B------:R-:W-:-:S04]  /*5c80*/  ISETP.NE.U32.AND P0, PT, RZ, UR4, PT ;  /* 0x00000004ff007c0c */ /* 0x000fc8000bf05070 */
[----:B------:R-:W-:-:S13]  /*5c90*/  ISETP.NE.AND.EX P0, PT, RZ, UR5, PT, P0 ;  /* 0x00000005ff007c0c */ /* 0x000fda000bf05300 */
[----:B------:R-:W-:Y:S05]  /*5ca0*/  @!P0 BRA `(.L_x_55) ;  /* 0x0000000000108947 */ /* 0x000fea0003800000 */
[----:B--2---:R-:W2:Y:S01]  /*5cb0*/  LDC.64 R4, c[0x0][0x728] ;  /* 0x0001ca00ff047b82 */ /* 0x004ea20000000a00 */
[----:B------:R-:W-:Y:S02]  /*5cc0*/  ULDC.64 UR4, c[0x0][0x208] ;  /* 0x0000820000047ab9 */ /* 0x000fe40000000a00 */
[----:B--2---:R3:W5:Y:S01]  /*5cd0*/  LDG.E R22, desc[UR4][R4.64] ;  /* 0x0000000404167981 */ /* 0x004762000c1e1900 */
[----:B------:R-:W-:Y:S05]  /*5ce0*/  BRA `(.L_x_54) ;  /* 0x0000000000087947 */ /* 0x000fea0003800000 */
.L_x_55:
[----:B------:R-:W-:Y:S02]  /*5cf0*/  ULDC UR4, c[0x0][0x720] ;  /* 0x0001c80000047ab9 */ /* 0x000fe40000000800 */
[----:B------:R-:W-:-:S07]  /*5d00*/  MOV R22, UR4 ;  /* 0x0000000400167c02 */ /* 0x000fce0008000f00 */
.L_x_54:
[----:B-1----:R-:W-:-:S04]  /*5d10*/  MOV R0, RZ ;  /* 0x000000ff00007202 */ /* 0x002fc80000000f00 */
[----:B------:R-:W-:-:S13]  /*5d20*/  LOP3.LUT P0, RZ, R0, 0x1bf, RZ, 0xc0, !PT ;  /* 0x000001bf00ff7812 */ /* 0x000fda000780c0ff */
[----:B------:R-:W-:Y:S05]  /*5d30*/  @!P0 BRA `(.L_x_56) ;  /* 0x0000000000408947 */ /* 0x000fea0003800000 */
[----:B------:R-:W-:Y:S01]  /*5d40*/  MOV R14, 0x0 ;  /* 0x00000000000e7802 */ /* 0x000fe20000000f00 */
[----:B------:R-:W-:Y:S01]  /*5d50*/  ULDC.64 UR4, c[0x4][0x70] ;  /* 0x01001c0000047ab9 */ /* 0x000fe20000000a00 */
[----:B------:R-:W-:Y:S01]  /*5d60*/  ULDC.64 UR6, c[0x4][0x8] ;  /* 0x0100020000067ab9 */ /* 0x000fe20000000a00 */
[----:B--23--:R-:W-:Y:S01]  /*5d70*/  MOV R4, UR4 ;  /* 0x0000000400047c02 */ /* 0x00cfe20008000f00 */
[----:B------:R-:W-:Y:S01]  /*5d80*/  IMAD.MOV.U32 R12, RZ, RZ, 0x1 ;  /* 0x00000001ff0c7424 */ /* 0x000fe200078e00ff */
[----:B------:R-:W-:Y:S01]  /*5d90*/  MOV R5, UR5 ;  /* 0x0000000500057c02 */ /* 0x000fe20008000f00 */
[----:B------:R-:W1:Y:S01]  /*5da0*/  LDC.64 R14, c[0x4][R14] ;  /* 0x010000000e0e7b82 */ /* 0x000e620000000a00 */
[----:B------:R-:W-:Y:S01]  /*5db0*/  ULDC.64 UR4, c[0x4][0x78] ;  /* 0x01001e0000047ab9 */ /* 0x000fe20000000a00 */
[----:B------:R-:W-:Y:S01]  /*5dc0*/  MOV R10, UR6 ;  /* 0x00000006000a7c02 */ /* 0x000fe20008000f00 */
[----:B------:R-:W-:Y:S01]  /*5dd0*/  IMAD.U32 R6, RZ, RZ, UR4 ;  /* 0x00000004ff067e24 */ /* 0x000fe2000f8e00ff */
[----:B------:R-:W-:-:S02]  /*5de0*/  MOV R7, UR5 ;  /* 0x0000000500077c02 */ /* 0x000fc40008000f00 */
[----:B------:R-:W-:Y:S02]  /*5df0*/  MOV R11, UR7 ;  /* 0x00000007000b7c02 */ /* 0x000fe40008000f00 */
[----:B------:R-:W-:Y:S02]  /*5e00*/  MOV R8, 0x70 ;  /* 0x0000007000087802 */ /* 0x000fe40000000f00 */
[----:B------:R-:W-:-:S07]  /*5e10*/  MOV R13, RZ ;  /* 0x000000ff000d7202 */ /* 0x000fce0000000f00 */
[----:B------:R-:W-:-:S07]  /*5e20*/  LEPC R20, `(.L_x_56) ;  /* 0x000000001014794e */ /* 0x000fce0000000000 */
[----:B-1---5:R-:W-:Y:S05]  /*5e30*/  CALL.ABS.NOINC R14 ;  /* 0x000000000e007343 */ /* 0x022fea0003c00000 */
.L_x_56:
[----:B------:R-:W1:Y:S01]  /*5e40*/  S2R R3, SR_CgaCtaId ;  /* 0x0000000000037919 */ /* 0x000e620000008800 */
[----:B------:R-:W-:Y:S02]  /*5e50*/  R2UR UR4, R19 ;  /* 0x00000000130472ca */ /* 0x000fe400000e0000 */
[----:B------:R-:W-:-:S11]  /*5e60*/  MOV R0, 0x400 ;  /* 0x0000040000007802 */ /* 0x000fd60000000f00 */
[----:B--23--:R-:W-:Y:S02]  /*5e70*/  MOV R5, UR4 ;  /* 0x0000000400057c02 */ /* 0x00cfe40008000f00 */
[----:B-1----:R-:W-:-:S05]  /*5e80*/  LEA R0, R3, R0, 0x18 ;  /* 0x0000000003007211 */ /* 0x002fca00078ec0ff */
[----:B------:R-:W-:-:S05]  /*5e90*/  IMAD R30, R5, 0x2200, R0 ;  /* 0x00002200051e7824 */ /* 0x000fca00078e0200 */
[----:B------:R-:W-:-:S04]  /*5ea0*/  IADD3 R26, R30, 0x27e00, RZ ;  /* 0x00027e001e1a7810 */ /* 0x000fc80007ffe0ff */
[----:B------:R-:W-:-:S13]  /*5eb0*/  LOP3.LUT P0, RZ, R26, 0x1b0, RZ, 0xc0, !PT ;  /* 0x000001b01aff7812 */ /* 0x000fda000780c0ff */
[----:B------:R-:W-:Y:S05]  /*5ec0*/  @!P0 BRA `(.L_x_57) ;  /* 0x0000000000408947 */ /* 0x000fea0003800000 */
[----:B------:R-:W-:Y:S01]  /*5ed0*/  MOV R14, 0x0 ;  /* 0x00000000000e7802 */ /* 0x000fe20000000f00 */
[----:B------:R-:W-:Y:S01]  /*5ee0*/  ULDC.64 UR4, c[0x4][0x70] ;  /* 0x01001c0000047ab9 */ /* 0x000fe20000000a00 */
[----:B------:R-:W-:Y:S01]  /*5ef0*/  ULDC.64 UR6, c[0x4][0x78] ;  /* 0x01001e0000067ab9 */ /* 0x000fe20000000a00 */
[----:B------:R-:W-:Y:S01]  /*5f00*/  MOV R4, UR4 ;  /* 0x0000000400047c02 */ /* 0x000fe20008000f00 */
[----:B------:R-:W-:Y:S01]  /*5f10*/  IMAD.U32 R5, RZ, RZ, UR5 ;  /* 0x00000005ff057e24 */ /* 0x000fe2000f8e00ff */
[----:B------:R-:W-:Y:S01]  /*5f20*/  ULDC.64 UR4, c[0x4][0x10] ;  /* 0x0100040000047ab9 */ /* 0x000fe20000000a00 */
[----:B------:R-:W1:Y:S01]  /*5f30*/  LDC.64 R14, c[0x4][R14] ;  /* 0x010000000e0e7b82 */ /* 0x000e620000000a00 */
[----:B------:R-:W-:Y:S01]  /*5f40*/  MOV R6, UR6 ;  /* 0x0000000600067c02 */ /* 0x000fe20008000f00 */
[----:B------:R-:W-:Y:S01]  /*5f50*/  IMAD.MOV.U32 R8, RZ, RZ, 0x70 ;  /* 0x00000070ff087424 */ /* 0x000fe200078e00ff */
[----:B------:R-:W-:Y:S02]  /*5f60*/  MOV R7, UR7 ;  /* 0x0000000700077c02 */ /* 0x000fe40008000f00 */
[----:B------:R-:W-:-:S02]  /*5f70*/  MOV R10, UR4 ;  /* 0x00000004000a7c02 */ /* 0x000fc40008000f00 */
[----:B------:R-:W-:Y:S02]  /*5f80*/  MOV R11, UR5 ;  /* 0x00000005000b7c02 */ /* 0x000fe40008000f00 */
[----:B------:R-:W-:Y:S02]  /*5f90*/  MOV R12, 0x1 ;  /* 0x00000001000c7802 */ /* 0x000fe40000000f00 */
[----:B------:R-:W-:-:S07]  /*5fa0*/  MOV R13, RZ ;  /* 0x000000ff000d7202 */ /* 0x000fce0000000f00 */
[----:B------:R-:W-:-:S07]  /*5fb0*/  LEPC R20, `(.L_x_57) ;  /* 0x000000001014794e */ /* 0x000fce0000000000 */
[----:B-1---5:R-:W-:Y:S05]  /*5fc0*/  CALL.ABS.NOINC R14 ;  /* 0x000000000e007343 */ /* 0x022fea0003c00000 */
.L_x_57:
[C---:B------:R-:W-:Y:S01]  /*5fd0*/  SHF.L.U32 R0, R2.reuse, 0x4, RZ ;  /* 0x0000000402007819 */ /* 0x040fe200000006ff */
[----:B------:R-:W-:Y:S01]  /*5fe0*/  ULDC.64 UR4, c[0x0][0x730] ;  /* 0x0001cc0000047ab9 */ /* 0x000fe20000000a00 */
[----:B------:R-:W-:Y:S02]  /*5ff0*/  SHF.L.U32 R3, R2, 0x5, RZ ;  /* 0x0000000502037819 */ /* 0x000fe400000006ff */
[----:B------:R-:W-:Y:S02]  /*6000*/  LOP3.LUT R0, R0, 0x600, RZ, 0xc0, !PT ;  /* 0x0000060000007812 */ /* 0x000fe400078ec0ff */
[----:B------:R-:W-:Y:S02]  /*6010*/  LOP3.LUT R4, R3, 0xc0, RZ, 0xc0, !PT ;  /* 0x000000c003047812 */ /* 0x000fe400078ec0ff */
[----:B------:R-:W-:Y:S02]  /*6020*/  LOP3.LUT R0, R0, 0x20, R3, 0xf8, !PT ;  /* 0x0000002000007812 */ /* 0x000fe400078ef803 */
[----:B------:R-:W-:-:S02]  /*6030*/  SHF.R.U32.HI R5, RZ, 0x1, R2 ;  /* 0x00000001ff057819 */ /* 0x000fc40000011602 */
[----:B------:R-:W-:Y:S02]  /*6040*/  LOP3.LUT R3, R0, 0x100, R3, 0xf8, !PT ;  /* 0x0000010000037812 */ /* 0x000fe400078ef803 */
[----:B------:R-:W-:Y:S02]  /*6050*/  LOP3.LUT R0, R2, 0x7f, RZ, 0xc0, !PT ;  /* 0x0000007f02007812 */ /* 0x000fe400078ec0ff */
[----:B------:R-:W-:Y:S01]  /*6060*/  ISETP.NE.U32.AND P0, PT, RZ, UR4, PT ;  /* 0x00000004ff007c0c */ /* 0x000fe2000bf05070 */
[----:B------:R-:W-:Y:S01]  /*6070*/  ULDC UR4, c[0x0][0x720] ;  /* 0x0001c80000047ab9 */ /* 0x000fe20000000800 */
[----:B------:R-:W-:Y:S02]  /*6080*/  IADD3 R0, R0, 0x1f, RZ ;  /* 0x0000001f00007810 */ /* 0x000fe40007ffe0ff */
[----:B------:R-:W-:Y:S01]  /*6090*/  LOP3.LUT R4, R4, 0x8, R5, 0xf8, !PT ;  /* 0x0000000804047812 */ /* 0x000fe200078ef805 */
[----:B------:R-:W-:Y:S01]  /*60a0*/  IMAD.SHL.U32 R5, R2, 0x4, RZ ;  /* 0x0000000402057824 */ /* 0x000fe200078e00ff */
[----:B------:R-:W-:-:S02]  /*60b0*/  ISETP.NE.AND.EX P0, PT, RZ, UR5, PT, P0 ;  /* 0x00000005ff007c0c */ /* 0x000fc4000bf05300 */
[----:B------:R-:W-:Y:S02]  /*60c0*/  ISETP.GT.U32.AND P1, PT, R0, 0x3e, PT ;  /* 0x0000003e0000780c */ /* 0x000fe40003f24070 */
[----:B-----5:R-:W-:Y:S02]  /*60d0*/  FSEL R122, R22, UR4, !P0 ;  /* 0x00000004167a7c08 */ /* 0x020fe4000c000000 */
[----:B------:R-:W-:Y:S02]  /*60e0*/  LOP3.LUT R4, R4, 0x18, R5, 0x78, !PT ;  /* 0x0000001804047812 */ /* 0x000fe400078e7805 */
[----:B------:R-:W-:Y:S01]  /*60f0*/  LOP3.LUT P0, RZ, R2, 0x4, RZ, 0xc0, !PT ;  /* 0x0000000402ff7812 */ /* 0x000fe2000780c0ff */
[----:B------:R-:W-:Y:S01]  /*6100*/  FMUL R5, R120, R122 ;  /* 0x0000007a78057220 */ /* 0x000fe20000400000 */
[----:B------:R-:W-:Y:S01]  /*6110*/  LOP3.LUT R3, R3, R4, RZ, 0xfc, !PT ;  /* 0x0000000403037212 */ /* 0x000fe200078efcff */
        /* <DEDUP_REMOVED lines=15> */
[----:B------:R-:W-:Y:S01]  /*6210*/  MOV R21, 0x20 ;  /* 0x0000002000157802 */ /* 0x000fe20000000f00 */
        /* <DEDUP_REMOVED lines=14> */
[----:B------:R-:W-:Y:S01]  /*6300*/  F2FP.BF16.F32.PACK_AB R5, R0, R5 ;  /* 0x000000050005723e */ /* 0x000fe200000010ff */
[----:B------:R-:W-:Y:S01]  /*6310*/  FMUL R41, R41, R122 ;  /* 0x0000007a29297220 */ /* 0x000fe20000400000 */
[----:B------:R-:W-:Y:S01]  /*6320*/  F2FP.BF16.F32.PACK_AB R6, R29, R6 ;  /* 0x000000061d06723e */ /* 0x000fe200000010ff */
[-C--:B------:R-:W-:Y:S01]  /*6330*/  FMUL R40, R40, R122.reuse ;  /* 0x0000007a28287220 */ /* 0x080fe20000400000 */
[----:B------:R-:W-:Y:S01]  /*6340*/  F2FP.BF16.F32.PACK_AB R7, R8, R7 ;  /* 0x000000070807723e */ /* 0x000fe200000010ff */
[-C--:B------:R-:W-:Y:S01]  /*6350*/  FMUL R45, R45, R122.reuse ;  /* 0x0000007a2d2d7220 */ /* 0x080fe20000400000 */
        /* <DEDUP_REMOVED lines=67> */
[----:B------:R-:W-:Y:S02]  /*6790*/  F2FP.BF16.F32.PACK_AB R11, R12, R11 ;  /* 0x0000000b0c0b723e */ /* 0x000fe400000010ff */
[----:B------:R-:W-:Y:S02]  /*67a0*/  SEL R21, R21, 0xffffffe0, !P0 ;  /* 0xffffffe015157807 */ /* 0x000fe40004000000 */
[C---:B------:R-:W-:Y:S02]  /*67b0*/  LEA R0, R3.reuse, R26, 0x1 ;  /* 0x0000001a03007211 */ /* 0x040fe400078e08ff */
[----:B------:R-:W-:Y:S01]  /*67c0*/  LEA R29, R3, R30, 0x1 ;  /* 0x0000001e031d7211 */ /* 0x000fe200078e08ff */
[----:B------:R-:W-:Y:S06]  /*67d0*/  @P1 BRA `(.L_x_58) ;  /* 0x0000000000041947 */ /* 0x000fec0003800000 */
[----:B------:R-:W-:-:S04]  /*67e0*/  DEPBAR.LE SB0, 0x1 ;  /* 0x000080400000791a */ /* 0x000fc80000000000 */
.L_x_58:
[----:B------:R-:W-:Y:S05]  /*67f0*/  WARPSYNC.ALL ;  /* 0x0000000000007948 */ /* 0x000fea0003800000 */
[----:B------:R-:W-:Y:S01]  /*6800*/  BAR.SYNC.DEFER_BLOCKING 0x1, 0x80 ;  /* 0x0042000000007b1d */ /* 0x000fe20000010000 */
[----:B------:R-:W-:Y:S01]  /*6810*/  IMAD.IADD R3, R0, 0x1, R21 ;  /* 0x0000000100037824 */ /* 0x000fe200078e0215 */
[----:B------:R-:W-:Y:S02]  /*6820*/  F2FP.BF16.F32.PACK_AB R13, R13, R14 ;  /* 0x0000000e0d0d723e */ /* 0x000fe400000010ff */
[----:B------:R-:W-:Y:S02]  /*6830*/  F2FP.BF16.F32.PACK_AB R24, R24, R27 ;  /* 0x0000001b1818723e */ /* 0x000fe400000010ff */
[----:B------:R-:W-:Y:S01]  /*6840*/  BSSY B0, `(.L_x_59) ;  /* 0x0000020000007945 */ /* 0x000fe20003800000 */
[----:B------:R-:W-:-:S02]  /*6850*/  F2FP.BF16.F32.PACK_AB R12, R41, R40 ;  /* 0x00000028290c723e */ /* 0x000fc400000010ff */
[----:B------:R-:W-:Y:S02]  /*6860*/  F2FP.BF16.F32.PACK_AB R14, R45, R44 ;  /* 0x0000002c2d0e723e */ /* 0x000fe400000010ff */
[----:B------:R-:W-:Y:S02]  /*6870*/  F2FP.BF16.F32.PACK_AB R15, R15, R20 ;  /* 0x000000140f0f723e */ /* 0x000fe400000010ff */
[----:B------:R-:W-:Y:S02]  /*6880*/  F2FP.BF16.F32.PACK_AB R25, R28, R31 ;  /* 0x0000001f1c19723e */ /* 0x000fe400000010ff */
[----:B------:R-:W-:Y:S02]  /*6890*/  F2FP.BF16.F32.PACK_AB R26, R53, R52 ;  /* 0x00000034351a723e */ /* 0x000fe400000010ff */
[----:B------:R-:W-:Y:S02]  /*68a0*/  F2FP.BF16.F32.PACK_AB R27, R34, R35 ;  /* 0x00000023221b723e */ /* 0x000fe400000010ff */
[----:B------:R-:W-:Y:S01]  /*68b0*/  IADD3 R21, R21, 0x1000, R0 ;  /* 0x0000100015157810 */ /* 0x000fe20007ffe000 */
[----:B------:R1:W-:Y:S04]  /*68c0*/  STSM.16.M88.4 [R29+0x27e00], R4 ;  /* 0x027e00041d007844 */ /* 0x0003e80000000200 */
[----:B------:R1:W-:Y:S01]  /*68d0*/  STSM.16.M88.4 [R3], R8 ;  /* 0x0000000803007844 */ /* 0x0003e20000000200 */
[----:B------:R-:W-:Y:S01]  /*68e0*/  @!PT LDS RZ, [RZ] ;  /* 0x00000000fffff984 */ /* 0x000fe20000000800 */
[----:B------:R-:W-:Y:S01]  /*68f0*/  @!PT LDS RZ, [RZ] ;  /* 0x00000000fffff984 */ /* 0x000fe20000000800 */
[----:B------:R-:W-:Y:S01]  /*6900*/  @!PT LDS RZ, [RZ] ;  /* 0x00000000fffff984 */ /* 0x000fe20000000800 */
[----:B------:R-:W-:Y:S01]  /*6910*/  @!PT LDS RZ, [RZ] ;  /* 0x00000000fffff984 */ /* 0x000fe20000000800 */
[----:B------:R2:W-:Y:S06]  /*6920*/  MEMBAR.ALL.CTA ;  /* 0x0000000000007992 */ /* 0x0005ec0000008000 */
[----:B--2---:R-:W2:Y:S02]  /*6930*/  FENCE.VIEW.ASYNC.S ;  /* 0x00000000000073c6 */ /* 0x004ea40000000000 */
[----:B--2---:R-:W-:Y:S06]  /*6940*/  BAR.SYNC.DEFER_BLOCKING 0x1, 0x80 ;  /* 0x0042000000007b1d */ /* 0x004fec0000010000 */
[----:B------:R-:W-:Y:S05]  /*6950*/  @P1 BRA `(.L_x_60) ;  /* 0x0000000000381947 */ /* 0x000fea0003800000 */
[----:B------:R-:W-:Y:S01]  /*6960*/  R2UR UR4, R156 ;  /* 0x000000009c0472ca */ /* 0x000fe200000e0000 */
[----:B------:R-:W-:Y:S01]  /*6970*/  ULDC.64 UR8, c[0x0][0x198] ;  /* 0x0000660000087ab9 */ /* 0x000fe20000000a00 */
[----:B------:R-:W-:Y:S01]  /*6980*/  R2UR UR5, R157 ;  /* 0x000000009d0572ca */ /* 0x000fe200000e0000 */
[----:B------:R-:W-:Y:S01]  /*6990*/  UIADD3 UR6, UP0, UR8, 0x670, URZ ;  /* 0x0000067008067890 */ /* 0x000fe2000ff1e03f */
[----:B------:R-:W-:Y:S01]  /*69a0*/  R2UR UR40, R30 ;  /* 0x000000001e2872ca */ /* 0x000fe200000e0000 */
[----:B------:R-:W-:Y:S02]  /*69b0*/  UMOV UR41, URZ ;  /* 0x0000003f00297c82 */ /* 0x000fe40008000000 */
[----:B------:R-:W-:-:S06]  /*69c0*/  UIADD3.X UR7, URZ, UR9, URZ, UP0, !UPT ;  /* 0x000000093f077290 */ /* 0x000fcc00087fe43f */
[----:B------:R-:W-:-:S03]  /*69d0*/  UIADD3 UR43, -UR4, URZ, URZ ;  /* 0x0000003f042b7290 */ /* 0x000fc6000fffe13f */
[----:B------:R-:W-:Y:S01]  /*69e0*/  ULDC UR4, c[0x0][0xa10] ;  /* 0x0002840000047ab9 */ /* 0x000fe20000000800 */
[----:B------:R-:W-:Y:S02]  /*69f0*/  UIADD3 UR40, UR40, 0x27e00, URZ ;  /* 0x00027e0028287890 */ /* 0x000fe4000fffe03f */
[----:B------:R-:W-:-:S09]  /*6a00*/  UIMAD UR43, UR4, UR43, UR5 ;  /* 0x0000002b042b72a4 */ /* 0x000fd2000f8e0205 */
[----:B------:R2:W-:Y:S01]  /*6a10*/  UTMASTG.4D [UR40], [UR6] ;  /* 0x00000028060073b5 */ /* 0x0005e20008018000 */
[----:B------:R0:W-:Y:S01]  /*6a20*/  UTMACMDFLUSH ;  /* 0x00000000000079b7 */ /* 0x0001e20000000000 */
[----:B--2---:R-:W-:-:S04]  /*6a30*/  DEPBAR.LE SB0, 0x1 ;  /* 0x000080400000791a */ /* 0x004fc80000000000 */
.L_x_60:
[----:B------:R-:W-:Y:S05]  /*6a40*/  BSYNC B0 ;  /* 0x0000000000007941 */ /* 0x000fea0003800000 */
.L_x_59:
[----:B------:R-:W-:Y:S01]  /*6a50*/  BAR.SYNC.DEFER_BLOCKING 0x1, 0x80 ;  /* 0x0042000000007b1d */ /* 0x000fe20000010000 */
[----:B-1----:R-:W-:Y:S02]  /*6a60*/  F2FP.BF16.F32.PACK_AB R4, R57, R56 ;  /* 0x000000383904723e */ /* 0x002fe400000010ff */
[----:B------:R-:W-:Y:S02]  /*6a70*/  F2FP.BF16.F32.PACK_AB R5, R38, R39 ;  /* 0x000000272605723e */ /* 0x000fe400000010ff */
[----:B------:R-:W-:Y:S01]  /*6a80*/  F2FP.BF16.F32.PACK_AB R6, R61, R60 ;  /* 0x0000003c3d06723e */ /* 0x000fe200000010ff */
[----:B------:R-:W-:Y:S01]  /*6a90*/  BSSY B0, `(.L_x_61) ;  /* 0x0000020000007945 */ /* 0x000fe20003800000 */
[----:B------:R-:W-:Y:S02]  /*6aa0*/  F2FP.BF16.F32.PACK_AB R7, R42, R43 ;  /* 0x0000002b2a07723e */ /* 0x000fe400000010ff */
[----:B------:R-:W-:Y:S02]  /*6ab0*/  F2FP.BF16.F32.PACK_AB R8, R65, R64 ;  /* 0x000000404108723e */ /* 0x000fe400000010ff */
[----:B------:R-:W-:-:S02]  /*6ac0*/  F2FP.BF16.F32.PACK_AB R9, R46, R47 ;  /* 0x0000002f2e09723e */ /* 0x000fc400000010ff */
[----:B------:R-:W-:Y:S02]  /*6ad0*/  F2FP.BF16.F32.PACK_AB R10, R69, R68 ;  /* 0x00000044450a723e */ /* 0x000fe400000010ff */
[----:B------:R-:W-:Y:S01]  /*6ae0*/  F2FP.BF16.F32.PACK_AB R11, R48, R49 ;  /* 0x00000031300b723e */ /* 0x000fe200000010ff */
        /* <DEDUP_REMOVED lines=15> */
[----:B------:R-:W-:Y:S01]  /*6be0*/  UMOV UR9, 0x20 ;  /* 0x0000002000097882 */ /* 0x000fe20000000000 */
[----:B------:R-:W-:Y:S01]  /*6bf0*/  UMOV UR10, UR42 ;  /* 0x0000002a000a7c82 */ /* 0x000fe20008000000 */
[----:B------:R-:W-:Y:S01]  /*6c00*/  UIADD3.X UR7, URZ, UR13, URZ, UP0, !UPT ;  /* 0x0000000d3f077290 */ /* 0x000fe200087fe43f */
[----:B------:R-:W-:-:S05]  /*6c10*/  UMOV UR12, UR44 ;  /* 0x0000002c000c7c82 */ /* 0x000fca0008000000 */
[----:B------:R-:W-:-:S03]  /*6c20*/  UIADD3 UR11, -UR4, URZ, URZ ;  /* 0x0000003f040b7290 */ /* 0x000fc6000fffe13f */
[----:B------:R-:W-:Y:S01]  /*6c30*/  ULDC UR4, c[0x0][0xa10] ;  /* 0x0002840000047ab9 */ /* 0x000fe20000000800 */
[----:B------:R-:W-:Y:S02]  /*6c40*/  UIADD3 UR8, UR8, 0x28e00, URZ ;  /* 0x00028e0008087890 */ /* 0x000fe4000fffe03f */
[----:B------:R-:W-:-:S09]  /*6c50*/  UIMAD UR11, UR4, UR11, UR5 ;  /* 0x0000000b040b72a4 */ /* 0x000fd2000f8e0205 */
[----:B------:R2:W-:Y:S01]  /*6c60*/  UTMASTG.4D [UR8], [UR6] ;  /* 0x00000008060073b5 */ /* 0x0005e20008018000 */
[----:B------:R0:W-:Y:S01]  /*6c70*/  UTMACMDFLUSH ;  /* 0x00000000000079b7 */ /* 0x0001e20000000000 */
[----:B--2---:R-:W-:-:S04]  /*6c80*/  DEPBAR.LE SB0, 0x1 ;  /* 0x000080400000791a */ /* 0x004fc80000000000 */
.L_x_62:
[----:B------:R-:W-:Y:S05]  /*6c90*/  BSYNC B0 ;  /* 0x0000000000007941 */ /* 0x000fea0003800000 */
.L_x_61:
[----:B------:R-:W-:Y:S01]  /*6ca0*/  BAR.SYNC.DEFER_BLOCKING 0x1, 0x80 ;  /* 0x0042000000007b1d */ /* 0x000fe20000010000 */
[----:B------:R-:W-:Y:S02]  /*6cb0*/  F2FP.BF16.F32.PACK_AB R80, R81, R80 ;  /* 0x000000505150723e */ /* 0x000fe400000010ff */
[----:B-1----:R-:W-:Y:S02]  /*6cc0*/  F2FP.BF16.F32.PACK_AB R12, R73, R72 ;  /* 0x00000048490c723e */ /* 0x002fe400000010ff */
[----:B------:R-:W-:Y:S01]  /*6cd0*/  F2FP.BF16.F32.PACK_AB R13, R50, R51 ;  /* 0x00000033320d723e */ /* 0x000fe200000010ff */
[----:B------:R-:W-:Y:S01]  /*6ce0*/  BSSY B0, `(.L_x_63) ;  /* 0x0000020000007945 */ /* 0x000fe20003800000 */
[----:B------:R-:W-:Y:S02]  /*6cf0*/  F2FP.BF16.F32.PACK_AB R14, R77, R76 ;  /* 0x0000004c4d0e723e */ /* 0x000fe400000010ff */
[----:B------:R-:W-:Y:S02]  /*6d00*/  F2FP.BF16.F32.PACK_AB R15, R54, R55 ;  /* 0x00000037360f723e */ /* 0x000fe400000010ff */
[----:B------:R-:W-:-:S02]  /*6d10*/  F2FP.BF16.F32.PACK_AB R81, R58, R59 ;  /* 0x0000003b3a51723e */ /* 0x000fc400000010ff */
[----:B------:R-:W-:Y:S02]  /*6d20*/  F2FP.BF16.F32.PACK_AB R82, R85, R84 ;  /* 0x000000545552723e */ /* 0x000fe400000010ff */
[----:B------:R-:W-:Y:S01]  /*6d30*/  F2FP.BF16.F32.PACK_AB R83, R62, R63 ;  /* 0x0000003f3e53723e */ /* 0x000fe200000010ff */
[----:B------:R1:W-:Y:S04]  /*6d40*/  STSM.16.M88.4 [R0], R4 ;  /* 0x0000000400007844 */ /* 0x0003e80000000200 */
        /* <DEDUP_REMOVED lines=25> */
.L_x_64:
[----:B------:R-:W-:Y:S05]  /*6ee0*/  BSYNC B0 ;  /* 0x0000000000007941 */ /* 0x000fea0003800000 */
.L_x_63:
[----:B------:R-:W-:Y:S01]  /*6ef0*/  BAR.SYNC.DEFER_BLOCKING 0x1, 0x80 ;  /* 0x0042000000007b1d */ /* 0x000fe20000010000 */
[----:B------:R-:W-:Y:S02]  /*6f00*/  F2FP.BF16.F32.PACK_AB R88, R89, R88 ;  /* 0x000000585958723e */ /* 0x000fe400000010ff */
        /* <DEDUP_REMOVED lines=15> */
[----:B---3--:R-:W3:Y:S02]  /*7000*/  FENCE.VIEW.ASYNC.S ;  /* 0x00000000000073c6 */ /* 0x008ee40000000000 */
[----:B---3--:R-:W-:Y:S06]  /*7010*/  BAR.SYNC.DEFER_BLOCKING 0x1, 0x80 ;  /* 0x0042000000007b1d */ /* 0x008fec0000010000 */
        /* <DEDUP_REMOVED lines=16> */
[----:B---3--:R-:W-:-:S04]  /*7120*/  DEPBAR.LE SB0, 0x1 ;  /* 0x000080400000791a */ /* 0x008fc80000000000 */
.L_x_66:
[----:B------:R-:W-:Y:S05]  /*7130*/  BSYNC B0 ;  /* 0x0000000000007941 */ /* 0x000fea0003800000 */
.L_x_65:
        /* <DEDUP_REMOVED lines=17> */
[----:B----4-:R-:W4:Y:S02]  /*7250*/  FENCE.VIEW.ASYNC.S ;  /* 0x00000000000073c6 */ /* 0x010f240000000000 */
[----:B----4-:R-:W-:Y:S06]  /*7260*/  BAR.SYNC.DEFER_BLOCKING 0x1, 0x80 ;  /* 0x0042000000007b1d */ /* 0x010fec0000010000 */
        /* <DEDUP_REMOVED lines=16> */
[----:B----4-:R-:W-:-:S04]  /*7370*/  DEPBAR.LE SB0, 0x1 ;  /* 0x000080400000791a */ /* 0x010fc80000000000 */
.L_x_68:
[----:B------:R-:W-:Y:S05]  /*7380*/  BSYNC B0 ;  /* 0x0000000000007941 */ /* 0x000fea0003800000 */
.L_x_67:
[----:B------:R-:W-:Y:S06]  /*7390*/  BAR.SYNC.DEFER_BLOCKING 0x1, 0x80 ;  /* 0x0042000000007b1d */ /* 0x000fec0000010000 */
[----:B------:R-:W-:Y:S01]  /*73a0*/  BSSY B0, `(.L_x_69) ;  /* 0x000001a000007945 */ /* 0x000fe20003800000 */
[----:B------:R4:W-:Y:S04]  /*73b0*/  STSM.16.M88.4 [R0+0x1000], R104 ;  /* 0x0010006800007844 */ /* 0x0009e80000000200 */
[----:B------:R4:W-:Y:S01]  /*73c0*/  STSM.16.M88.4 [R21], R112 ;  /* 0x0000007015007844 */ /* 0x0009e20000000200 */
[----:B------:R-:W-:Y:S01]  /*73d0*/  @!PT LDS RZ, [RZ] ;  /* 0x00000000fffff984 */ /* 0x000fe20000000800 */
[----:B------:R-:W-:Y:S01]  /*73e0*/  @!PT LDS RZ, [RZ] ;  /* 0x00000000fffff984 */ /* 0x000fe20000000800 */
[----:B------:R-:W-:Y:S01]  /*73f0*/  @!PT LDS RZ, [RZ] ;  /* 0x00000000fffff984 */ /* 0x000fe20000000800 */
[----:B------:R-:W-:Y:S01]  /*7400*/  @!PT LDS RZ, [RZ] ;  /* 0x00000000fffff984 */ /* 0x000fe20000000800 */
[----:B------:R5:W-:Y:S06]  /*7410*/  MEMBAR.ALL.CTA ;  /* 0x0000000000007992 */ /* 0x000bec0000008000 */
[----:B-----5:R-:W5:Y:S02]  /*7420*/  FENCE.VIEW.ASYNC.S ;  /* 0x00000000000073c6 */ /* 0x020f640000000000 */
[----:B-----5:R-:W-:Y:S06]  /*7430*/  BAR.SYNC.DEFER_BLOCKING 0x1, 0x80 ;  /* 0x0042000000007b1d */ /* 0x020fec0000010000 */
        /* <DEDUP_REMOVED lines=14> */
[----:B------:R1:W-:Y:S02]  /*7520*/  UTMASTG.4D [UR8], [UR6] ;  /* 0x00000008060073b5 */ /* 0x0003e40008018000 */
[----:B-1----:R0:W-:Y:S02]  /*7530*/  UTMACMDFLUSH ;  /* 0x00000000000079b7 */ /* 0x0021e40000000000 */
.L_x_70:
[----:B------:R-:W-:Y:S05]  /*7540*/  BSYNC B0 ;  /* 0x0000000000007941 */ /* 0x000fea0003800000 */
.L_x_69:
[----:B------:R-:W-:Y:S01]  /*7550*/  R2UR UR4, R19 ;  /* 0x00000000130472ca */ /* 0x000fe200000e0000 */
[----:B------:R-:W5:Y:S01]  /*7560*/  S2UR UR6, SR_CgaCtaId ;  /* 0x00000000000679c3 */ /* 0x000f620000008800 */
[----:B------:R-:W-:Y:S01]  /*7570*/  UMOV UR5, 0x400 ;  /* 0x0000040000057882 */ /* 0x000fe20000000000 */
[----:B------:R-:W-:-:S04]  /*7580*/  DEPBAR.LE SB0, 0x0 ;  /* 0x000080000000791a */ /* 0x000fc80000000000 */
[----:B------:R-:W-:-:S06]  /*7590*/  LOP3.LUT R155, R155, 0x1, RZ, 0x3c, !PT ;  /* 0x000000019b9b7812 */ /* 0x000fcc00078e3cff */
[----:B------:R-:W-:-:S04]  /*75a0*/  ULEA UR4, UR4, 0xfffffff8, 0x3 ;  /* 0xfffffff804047891 */ /* 0x000fc8000f8e183f */
[----:B------:R-:W-:-:S04]  /*75b0*/  ULOP3.LUT UR4, UR4, 0x8, URZ, 0xc0, !UPT ;  /* 0x0000000804047892 */ /* 0x000fc8000f8ec03f */
[----:B------:R-:W-:Y:S02]  /*75c0*/  ULOP3.LUT UR4, UR4, 0x18, URZ, 0x3c, !UPT ;  /* 0x0000001804047892 */ /* 0x000fe4000f8e3c3f */
[----:B-----5:R-:W-:-:S04]  /*75d0*/  ULEA UR5, UR6, UR5, 0x18 ;  /* 0x0000000506057291 */ /* 0x020fc8000f8ec03f */
[----:B-1234-:R-:W-:Y:S01]  /*75e0*/  MOV R0, UR4 ;  /* 0x0000000400007c02 */ /* 0x01efe20008000f00 */
[----:B------:R-:W-:Y:S02]  /*75f0*/  ULDC UR4, c[0x0][0xc] ;  /* 0x0000030000047ab9 */ /* 0x000fe40000000800 */
[----:B------:R-:W-:Y:S01]  /*7600*/  IADD3 R17, R17, UR4, RZ ;  /* 0x0000000411117c10 */ /* 0x000fe2000fffe0ff */
[----:B------:R-:W-:-:S03]  /*7610*/  ULDC UR4, c[0x0][0xa00] ;  /* 0x0002800000047ab9 */ /* 0x000fc60000000800 */
[----:B------:R-:W-:Y:S01]  /*7620*/  ISETP.GE.AND P0, PT, R17, UR4, PT ;  /* 0x0000000411007c0c */ /* 0x000fe2000bf06270 */
[----:B------:R1:W-:-:S12]  /*7630*/  SYNCS.ARRIVE.TRANS64.A1T0 RZ, [R0+UR5+0x2e490], RZ ;  /* 0x02e490ff00ff79a7 */ /* 0x0003d80008100005 */
[----:B-1----:R-:W-:Y:S05]  /*7640*/  @!P0 BRA `(.L_x_71) ;  /* 0xffffff9400888947 */ /* 0x002fea000383ffff */
[----:B------:R-:W-:Y:S05]  /*7650*/  EXIT ;  /* 0x000000000000794d */ /* 0x000fea0003800000 */
.L_x_6:
[----:B------:R-:W-:-:S08]  /*7660*/  NOP ;  /* 0x0000000000007918 */ /* 0x000fd00000000000 */
[----:B------:R-:W2:-:S00]  /*7670*/  USETMAXREG.DEALLOC.CTAPOOL 0x18 ;  /* 0x00000018000079c8 */ /* 0x000e8000080e0500 */
[----:B------:R-:W-:-:S13]  /*7680*/  PLOP3.LUT P3, PT, PT, PT, UP0, 0x80, 0x0 ;  /* 0x000000000000781c */ /* 0x000fda0003f6f008 */
[----:B--2---:R-:W-:Y:S05]  /*7690*/  @!P3 BRA `(.L_x_72) ;  /* 0x000000080090b947 */ /* 0x004fea0003800000 */
[----:B------:R-:W-:-:S13]  /*76a0*/  PLOP3.LUT P2, PT, PT, PT, UP1, 0x80, 0x0 ;  /* 0x000000000000781c */ /* 0x000fda0003f4f018 */
[----:B-1----:R-:W-:Y:S05]  /*76b0*/  @P2 EXIT ;  /* 0x000000000000294d */ /* 0x002fea0003800000 */
[----:B------:R-:W-:Y:S02]  /*76c0*/  ULDC UR4, c[0x0][0xa00] ;  /* 0x0002800000047ab9 */ /* 0x000fe40000000800 */
[----:B------:R-:W-:-:S13]  /*76d0*/  ISETP.GE.AND P2, PT, R17, UR4, PT ;  /* 0x0000000411007c0c */ /* 0x000fda000bf46270 */
[----:B------:R-:W-:Y:S05]  /*76e0*/  @P2 EXIT ;  /* 0x000000000000294d */ /* 0x000fea0003800000 */
[----:B------:R-:W-:Y:S01]  /*76f0*/  R2UR UR4, R16 ;  /* 0x00000000100472ca */ /* 0x000fe200000e0000 */
[----:B------:R-:W-:Y:S01]  /*7700*/  BSSY B0, `(.L_x_73) ;  /* 0x000009c000007945 */ /* 0x000fe20003800000 */
[----:B------:R-:W-:Y:S01]  /*7710*/  LOP3.LUT P2, RZ, R2, 0x1f, RZ, 0xc0, !PT ;  /* 0x0000001f02ff7812 */ /* 0x000fe2000784c0ff */
[----:B------:R-:W-:Y:S01]  /*7720*/  IMAD.MOV.U32 R5, RZ, RZ, 0x1 ;  /* 0x00000001ff057424 */ /* 0x000fe200078e00ff */
[----:B------:R-:W-:Y:S01]  /*7730*/  MOV R4, 0x1 ;  /* 0x0000000100047802 */ /* 0x000fe20000000f00 */
[----:B------:R-:W-:Y:S01]  /*7740*/  ULDC UR20, c[0x0][0xc] ;  /* 0x0000030000147ab9 */ /* 0x000fe20000000800 */
[----:B------:R-:W-:Y:S01]  /*7750*/  PLOP3.LUT P0, PT, P2, P0, PT, 0x2a, 0x0 ;  /* 0x000000000000781c */ /* 0x000fe20001700572 */
[----:B------:R-:W-:Y:S01]  /*7760*/  ULDC.64 UR18, c[0x0][0x198] ;  /* 0x0000660000127ab9 */ /* 0x000fe20000000a00 */
[----:B------:R-:W-:Y:S01]  /*7770*/  MOV R0, RZ ;  /* 0x000000ff00007202 */ /* 0x000fe20000000f00 */
[----:B------:R-:W-:-:S04]  /*7780*/  ULDC UR21, c[0x0][0xa00] ;  /* 0x0002800000157ab9 */ /* 0x000fc80000000800 */
[----:B------:R-:W-:-:S12]  /*7790*/  ULOP3.LUT UR17, UR4, 0x2, URZ, 0xfc, !UPT ;  /* 0x0000000204117892 */ /* 0x000fd8000f8efc3f */
.L_x_88:
[----:B------:R-:W1:Y:S01]  /*77a0*/  LDC R6, c[0x0][0xa04] ;  /* 0x00028100ff067b82 */ /* 0x000e620000000800 */
[----:B------:R-:W-:Y:S01]  /*77b0*/  MOV R7, R17 ;  /* 0x0000001100077202 */ /* 0x000fe20000000f00 */
[----:B------:R-:W-:-:S06]  /*77c0*/  UMOV UR4, 0xffffffff ;  /* 0xffffffff00047882 */ /* 0x000fcc0000000000 */
[----:B------:R-:W2:Y:S08]  /*77d0*/  LDC R10, c[0x0][0xa10] ;  /* 0x00028400ff0a7b82 */ /* 0x000eb00000000800 */
[----:B------:R-:W3:Y:S01]  /*77e0*/  LDC R13, c[0x0][0xa1c] ;  /* 0x00028700ff0d7b82 */ /* 0x000ee20000000800 */
[----:B-1----:R-:W-:Y:S02]  /*77f0*/  ISETP.NE.AND P2, PT, R6, 0x1, PT ;  /* 0x000000010600780c */ /* 0x002fe40003f45270 */
[----:B--2---:R-:W-:-:S11]  /*7800*/  ISETP.NE.AND P3, PT, R10, 0x1, PT ;  /* 0x000000010a00780c */ /* 0x004fd60003f65270 */
[----:B------:R-:W1:Y:S01]  /*7810*/  @P2 LDC.64 R8, c[0x0][0xa08] ;  /* 0x00028200ff082b82 */ /* 0x000e620000000a00 */
[----:B---3--:R-:W-:-:S07]  /*7820*/  ISETP.NE.AND P4, PT, R13, 0x1, PT ;  /* 0x000000010d00780c */ /* 0x008fce0003f85270 */
[----:B------:R-:W2:Y:S08]  /*7830*/  @P3 LDC R12, c[0x0][0xa14] ;  /* 0x00028500ff0c3b82 */ /* 0x000eb00000000800 */
[----:B------:R-:W3:Y:S08]  /*7840*/  @P3 LDC R11, c[0x0][0xa18] ;  /* 0x00028600ff0b3b82 */ /* 0x000ef00000000800 */
[----:B------:R-:W4:Y:S01]  /*7850*/  @P4 LDC.64 R2, c[0x0][0xa20] ;  /* 0x00028800ff024b82 */ /* 0x000f220000000a00 */
[----:B-1----:R-:W-:-:S05]  /*7860*/  @P2 IMAD.HI.U32 R8, R17, R8, RZ ;  /* 0x0000000811082227 */ /* 0x002fca00078e00ff */
[----:B------:R-:W-:-:S04]  /*7870*/  @P2 SHF.R.U32.HI R7, RZ, R9, R8 ;  /* 0x00000009ff072219 */ /* 0x000fc80000011608 */
[----:B------:R-:W-:Y:S01]  /*7880*/  MOV R9, R7 ;  /* 0x0000000700097202 */ /* 0x000fe20000000f00 */
[----:B--2---:R-:W-:-:S05]  /*7890*/  @P3 IMAD.HI.U32 R8, R7, R12, RZ ;  /* 0x0000000c07083227 */ /* 0x004fca00078e00ff */
[----:B---3--:R-:W-:-:S05]  /*78a0*/  @P3 SHF.R.U32.HI R9, RZ, R11, R8 ;  /* 0x0000000bff093219 */ /* 0x008fca0000011608 */
[----:B----4-:R-:W-:Y:S01]  /*78b0*/  @P4 IMAD.HI.U32 R8, R9, R2, RZ ;  /* 0x0000000209084227 */ /* 0x010fe200078e00ff */
[----:B------:R-:W-:-:S04]  /*78c0*/  MOV R2, R9 ;  /* 0x0000000900027202 */ /* 0x000fc80000000f00 */
[----:B------:R-:W-:Y:S01]  /*78d0*/  @P4 SHF.R.U32.HI R2, RZ, R3, R8 ;  /* 0x00000003ff024219 */ /* 0x000fe20000011608 */
[----:B------:R-:W-:-:S03]  /*78e0*/  IMAD.MOV R3, RZ, RZ, -R9 ;  /* 0x000000ffff037224 */ /* 0x000fc600078e0a09 */
[----:B------:R-:W-:Y:S01]  /*78f0*/  IADD3 R2, -R2, RZ, RZ ;  /* 0x000000ff02027210 */ /* 0x000fe20007ffe1ff */
[----:B------:R-:W-:-:S04]  /*7900*/  IMAD R10, R10, R3, R7 ;  /* 0x000000030a0a7224 */ /* 0x000fc800078e0207 */
[----:B------:R-:W-:Y:S01]  /*7910*/  IMAD R2, R13, R2, R9 ;  /* 0x000000020d027224 */ /* 0x000fe200078e0209 */
[----:B------:R-:W-:Y:S06]  /*7920*/  BRA.DIV UR4, `(.L_x_74) ;  /* 0x0000001a04e87947 */ /* 0x000fec000b800000 */
[----:B------:R-:W-:-:S13]  /*7930*/  ELECT P6, URZ, PT ;  /* 0x00000000003f782f */ /* 0x000fda00038c0000 */
.L_x_125:
[----:B------:R-:W-:Y:S01]  /*7940*/  IADD3 R3, -R7, RZ, RZ ;  /* 0x000000ff07037210 */ /* 0x000fe20007ffe1ff */
[----:B------:R-:W-:Y:S04]  /*7950*/  BSSY B1, `(.L_x_75) ;  /* 0x0000034000017945 */ /* 0x000fe80003800000 */
[----:B------:R-:W-:Y:S01]  /*7960*/  IMAD R3, R6, R3, R17 ;  /* 0x0000000306037224 */ /* 0x000fe200078e0211 */
[----:B------:R-:W-:-:S04]  /*7970*/  MOV R6, RZ ;  /* 0x000000ff00067202 */ /* 0x000fc80000000f00 */
[----:B------:R-:W-:Y:S01]  /*7980*/  SHF.L.U32 R3, R3, 0x7, RZ ;  /* 0x0000000703037819 */ /* 0x000fe200000006ff */
[----:B------:R-:W-:Y:S06]  /*7990*/  @!P6 BRA `(.L_x_76) ;  /* 0x0000000000bce947 */ /* 0x000fec0003800000 */
[----:B------:R-:W1:Y:S01]  /*79a0*/  S2R R7, SR_CgaCtaId ;  /* 0x0000000000077919 */ /* 0x000e620000008800 */
[----:B------:R-:W-:-:S04]  /*79b0*/  MOV R6, 0x400 ;  /* 0x0000040000067802 */ /* 0x000fc80000000f00 */
[----:B-1----:R-:W-:Y:S02]  /*79c0*/  LEA R9, R7, R6, 0x18 ;  /* 0x0000000607097211 */ /* 0x002fe400078ec0ff */
[----:B------:R-:W-:Y:S02]  /*79d0*/  SHF.L.U32 R6, R5, 0x1f, RZ ;  /* 0x0000001f05067819 */ /* 0x000fe400000006ff */
[----:B------:R-:W-:-:S04]  /*79e0*/  LEA R7, R0, R9, 0x3 ;  /* 0x0000000900077211 */ /* 0x000fc800078e18ff */
[----:B------:R-:W1:Y:S02]  /*79f0*/  SYNCS.PHASECHK.TRANS64.TRYWAIT P2, [R7+URZ+0x2e460], R6 ;  /* 0x02e46006070075a7 */ /* 0x000e64000804017f */
[----:B-1----:R-:W-:Y:S05]  /*7a00*/  @!P2 BRA `(.L_x_77) ;  /* 0x0000001800d0a947 */ /* 0x002fea0003800000 */
.L_x_126:
[----:B------:R-:W-:Y:S01]  /*7a10*/  UPRMT UR4, UR17, 0x9910, URZ ;  /* 0x0000991011047896 */ /* 0x000fe2000800003f */
[----:B-1----:R-:W-:-:S03]  /*7a20*/  @P1 IMAD.MOV.U32 R6, RZ, RZ, 0x6000 ;  /* 0x00006000ff061424 */ /* 0x002fc600078e00ff */
[----:B------:R-:W-:Y:S01]  /*7a30*/  UISETP.NE.AND UP0, UPT, UR4, 0x2, UPT ;  /* 0x000000020400788c */ /* 0x000fe2000bf05270 */
[----:B------:R1:W-:Y:S05]  /*7a40*/  @P1 SYNCS.ARRIVE.TRANS64 RZ, [R7+URZ+0x2e450], R6 ;  /* 0x02e4500607ff19a7 */ /* 0x0003ea000800003f */
[----:B------:R-:W-:-:S13]  /*7a50*/  PLOP3.LUT P2, PT, PT, PT, UP0, 0x80, 0x0 ;  /* 0x000000000000781c */ /* 0x000fda0003f4f008 */
[----:B-1----:R-:W-:Y:S05]  /*7a60*/  @P2 BRA `(.L_x_78) ;  /* 0x0000000000042947 */ /* 0x002fea0003800000 */
[----:B------:R-:W-:Y:S01]  /*7a70*/  BPT.TRAP 0x1 ;  /* 0x000000040000795c */ /* 0x000fe20000300000 */
.L_x_78:
[----:B------:R-:W-:Y:S05]  /*7a80*/  @P0 BRA `(.L_x_79) ;  /* 0x0000000000040947 */ /* 0x000fea0003800000 */
[----:B------:R-:W-:Y:S01]  /*7a90*/  BPT.TRAP 0x1 ;  /* 0x000000040000795c */ /* 0x000fe20000300000 */
.L_x_79:
[----:B------:R-:W-:Y:S01]  /*7aa0*/  R2UR UR5, R9 ;  /* 0x00000000090572ca */ /* 0x000fe200000e0000 */
[----:B------:R-:W-:Y:S01]  /*7ab0*/  UIADD3 UR4, UP0, UR18, 0xf0, URZ ;  /* 0x000000f012047890 */ /* 0x000fe2000ff1e03f */
[----:B------:R-:W-:Y:S01]  /*7ac0*/  R2UR UR8, R0 ;  /* 0x00000000000872ca */ /* 0x000fe200000e0000 */
[----:B------:R-:W-:Y:S01]  /*7ad0*/  UMOV UR10, URZ ;  /* 0x0000003f000a7c82 */ /* 0x000fe20008000000 */
[----:B------:R-:W-:Y:S01]  /*7ae0*/  R2UR UR9, R7 ;  /* 0x00000000070972ca */ /* 0x000fe200000e0000 */
[----:B------:R-:W-:Y:S01]  /*7af0*/  UMOV UR6, 0x0 ;  /* 0x0000000000067882 */ /* 0x000fe20000000000 */
[----:B------:R-:W-:Y:S01]  /*7b00*/  R2UR UR11, R3 ;  /* 0x00000000030b72ca */ /* 0x000fe200000e0000 */
[----:B------:R-:W-:Y:S01]  /*7b10*/  UMOV UR7, 0x10000000 ;  /* 0x1000000000077882 */ /* 0x000fe20000000000 */
[----:B------:R-:W-:Y:S01]  /*7b20*/  R2UR UR12, R10 ;  /* 0x000000000a0c72ca */ /* 0x000fe200000e0000 */
[----:B------:R-:W-:Y:S01]  /*7b30*/  UMOV UR15, 0x40 ;  /* 0x00000040000f7882 */ /* 0x000fe20000000000 */
[----:B------:R-:W-:-:S02]  /*7b40*/  R2UR UR13, R2 ;  /* 0x00000000020d72ca */ /* 0x000fc400000e0000 */
[----:B------:R-:W-:-:S03]  /*7b50*/  IADD3 R0, R0, 0x1, RZ ;  /* 0x0000000100007810 */ /* 0x000fc60007ffe0ff */
[----:B------:R-:W-:Y:S01]  /*7b60*/  UIMAD UR8, UR8, 0x6000, UR5 ;  /* 0x00006000080878a4 */ /* 0x000fe2000f8e0205 */
[C---:B------:R-:W-:Y:S01]  /*7b70*/  ISETP.NE.AND P2, PT, R0.reuse, 0x2, PT ;  /* 0x000000020000780c */ /* 0x040fe20003f45270 */
[----:B------:R-:W-:Y:S02]  /*7b80*/  UIADD3 UR9, UR9, 0x2e450, URZ ;  /* 0x0002e45009097890 */ /* 0x000fe4000fffe03f */
[----:B------:R-:W-:Y:S01]  /*7b90*/  UIADD3.X UR5, URZ, UR19, URZ, UP0, !UPT ;  /* 0x000000133f057290 */ /* 0x000fe200087fe43f */
[----:B------:R-:W-:Y:S01]  /*7ba0*/  SEL R6, RZ, 0x1, P2 ;  /* 0x00000001ff067807 */ /* 0x000fe20001000000 */
[----:B------:R-:W-:Y:S01]  /*7bb0*/  UIADD3 UR14, UR8, 0x2000, URZ ;  /* 0x00002000080e7890 */ /* 0x000fe2000fffe03f */
[----:B------:R-:W-:Y:S01]  /*7bc0*/  SEL R0, R0, RZ, P2 ;  /* 0x000000ff00007207 */ /* 0x000fe20001000000 */
[----:B------:R-:W-:Y:S01]  /*7bd0*/  UIADD3 UR16, UR8, 0x4000, URZ ;  /* 0x0000400008107890 */ /* 0x000fe2000fffe03f */
[----:B------:R-:W-:Y:S02]  /*7be0*/  LOP3.LUT R5, R5, R6, RZ, 0x3c, !PT ;  /* 0x0000000605057212 */ /* 0x000fe400078e3cff */
[----:B------:R-:W-:-:S02]  /*7bf0*/  MOV R6, 0x40 ;  /* 0x0000004000067802 */ /* 0x000fc40000000f00 */
[----:B------:R1:W-:Y:S02]  /*7c00*/  UTMALDG.4D [UR8], [UR4], desc[UR6] ;  /* 0x00000608040075b4 */ /* 0x0003e40008019000 */
[----:B-1----:R-:W-:Y:S01]  /*7c10*/  UMOV UR8, UR14 ;  /* 0x0000000e00087c82 */ /* 0x002fe20008000000 */
[----:B------:R-:W-:Y:S01]  /*7c20*/  UMOV UR10, UR15 ;  /* 0x0000000f000a7c82 */ /* 0x000fe20008000000 */
[----:B------:R-:W-:Y:S01]  /*7c30*/  UMOV UR14, 0x80 ;  /* 0x00000080000e7882 */ /* 0x000fe20000000000 */
[----:B------:R1:W-:Y:S02]  /*7c40*/  UTMALDG.4D [UR8], [UR4], desc[UR6] ;  /* 0x00000608040075b4 */ /* 0x0003e40008019000 */
[----:B-1----:R-:W-:Y:S01]  /*7c50*/  UMOV UR8, UR16 ;  /* 0x0000001000087c82 */ /* 0x002fe20008000000 */
[----:B------:R-:W-:Y:S02]  /*7c60*/  UMOV UR10, UR14 ;  /* 0x0000000e000a7c82 */ /* 0x000fe40008000000 */
[----:B------:R1:W-:Y:S02]  /*7c70*/  UTMALDG.4D [UR8], [UR4], desc[UR6] ;  /* 0x00000608040075b4 */ /* 0x0003e40008019000 */
[----:B-1----:R-:W-:Y:S01]  /*7c80*/  NOP ;  /* 0x0000000000007918 */ /* 0x002fe20000000000 */
.L_x_76:
[----:B------:R-:W-:Y:S05]  /*7c90*/  BSYNC B1 ;  /* 0x0000000000017941 */ /* 0x000fea0003800000 */
.L_x_75:
[----:B------:R-:W-:Y:S01]  /*7ca0*/  LOP3.LUT P2, RZ, R4, 0xff, RZ, 0xc0, !PT ;  /* 0x000000ff04ff7812 */ /* 0x000fe2000784c0ff */
[----:B------:R-:W-:-:S12]  /*7cb0*/  BSSY B1, `(.L_x_80) ;  /* 0x0000009000017945 */ /* 0x000fd80003800000 */
[----:B------:R-:W-:Y:S05]  /*7cc0*/  @!P2 BRA `(.L_x_81) ;  /* 0x00000000001ca947 */ /* 0x000fea0003800000 */
[----:B------:R-:W1:Y:S01]  /*7cd0*/  S2R R7, SR_CgaCtaId ;  /* 0x0000000000077919 */ /* 0x000e620000008800 */
[----:B------:R-:W-:-:S04]  /*7ce0*/  MOV R4, 0x400 ;  /* 0x0000040000047802 */ /* 0x000fc80000000f00 */
[----:B-1----:R-:W-:Y:S02]  /*7cf0*/  LEA R7, R7, R4, 0x18 ;  /* 0x0000000407077211 */ /* 0x002fe400078ec0ff */
[----:B------:R-:W-:Y:S02]  /*7d00*/  SHF.L.U32 R4, RZ, 0x1f, RZ ;  /* 0x0000001fff047819 */ /* 0x000fe400000006ff */
[----:B------:R1:W-:Y:S02]  /*7d10*/  SYNCS.ARRIVE.TRANS64.A1T0 RZ, [R7+URZ+0x2e4b0], RZ ;  /* 0x02e4b0ff07ff79a7 */ /* 0x0003e4000810003f */
[----:B------:R-:W2:Y:S02]  /*7d20*/  SYNCS.PHASECHK.TRANS64.TRYWAIT P2, [R7+URZ+0x2e4b0], R4 ;  /* 0x02e4b004070075a7 */ /* 0x000ea4000804017f */
[----:B-12---:R-:W-:Y:S05]  /*7d30*/  @!P2 BRA `(.L_x_82) ;  /* 0x000000180018a947 */ /* 0x006fea0003800000 */
.L_x_81:
[----:B------:R-:W-:Y:S05]  /*7d40*/  BSYNC B1 ;  /* 0x0000000000017941 */ /* 0x000fea0003800000 */
.L_x_80:
[----:B------:R-:W-:Y:S04]  /*7d50*/  BSSY B1, `(.L_x_83) ;  /* 0x0000032000017945 */ /* 0x000fe80003800000 */
[----:B------:R-:W-:Y:S05]  /*7d60*/  @!P6 BRA `(.L_x_84) ;  /* 0x0000000000c0e947 */ /* 0x000fea0003800000 */
[----:B-1----:R-:W1:Y:S01]  /*7d70*/  S2R R7, SR_CgaCtaId ;  /* 0x0000000000077919 */ /* 0x002e620000008800 */
[----:B------:R-:W-:Y:S02]  /*7d80*/  MOV R4, 0x400 ;  /* 0x0000040000047802 */ /* 0x000fe40000000f00 */
[----:B------:R-:W-:Y:S02]  /*7d90*/  SHF.L.U32 R9, R5, 0x1f, RZ ;  /* 0x0000001f05097819 */ /* 0x000fe400000006ff */
[----:B-1----:R-:W-:-:S04]  /*7da0*/  LEA R7, R7, R4, 0x18 ;  /* 0x0000000407077211 */ /* 0x002fc800078ec0ff */
[----:B------:R-:W-:-:S04]  /*7db0*/  LEA R4, R0, R7, 0x3 ;  /* 0x0000000700047211 */ /* 0x000fc800078e18ff */
[----:B------:R-:W1:Y:S02]  /*7dc0*/  SYNCS.PHASECHK.TRANS64.TRYWAIT P2, [R4+URZ+0x2e460], R9 ;  /* 0x02e46009040075a7 */ /* 0x000e64000804017f */
[----:B-1----:R-:W-:Y:S05]  /*7dd0*/  @!P2 BRA `(.L_x_85) ;  /* 0x000000180004a947 */ /* 0x002fea0003800000 */
.L_x_127:
[----:B------:R-:W-:Y:S01]  /*7de0*/  UPRMT UR4, UR17, 0x9910, URZ ;  /* 0x0000991011047896 */ /* 0x000fe2000800003f */
[----:B-1----:R-:W-:-:S03]  /*7df0*/  @P1 MOV R9, 0x6000 ;  /* 0x0000600000091802 */ /* 0x002fc60000000f00 */
[----:B------:R-:W-:Y:S01]  /*7e00*/  UISETP.NE.AND UP0, UPT, UR4, 0x2, UPT ;  /* 0x000000020400788c */ /* 0x000fe2000bf05270 */
[----:B------:R1:W-:Y:S05]  /*7e10*/  @P1 SYNCS.ARRIVE.TRANS64 RZ, [R4+URZ+0x2e450], R9 ;  /* 0x02e4500904ff19a7 */ /* 0x0003ea000800003f */
[----:B------:R-:W-:-:S13]  /*7e20*/  PLOP3.LUT P2, PT, PT, PT, UP0, 0x80, 0x0 ;  /* 0x000000000000781c */ /* 0x000fda0003f4f008 */
[----:B-1----:R-:W-:Y:S05]  /*7e30*/  @P2 BRA `(.L_x_86) ;  /* 0x0000000000042947 */ /* 0x002fea0003800000 */
[----:B------:R-:W-:Y:S01]  /*7e40*/  BPT.TRAP 0x1 ;  /* 0x000000040000795c */ /* 0x000fe20000300000 */
.L_x_86:
[----:B------:R-:W-:Y:S05]  /*7e50*/  @P0 BRA `(.L_x_87) ;  /* 0x0000000000040947 */ /* 0x000fea0003800000 */
[----:B------:R-:W-:Y:S01]  /*7e60*/  BPT.TRAP 0x1 ;  /* 0x000000040000795c */ /* 0x000fe20000300000 */
.L_x_87:
        /* <DEDUP_REMOVED lines=10> */
[----:B------:R-:W-:Y:S01]  /*7f10*/  R2UR UR12, R10 ;  /* 0x000000000a0c72ca */ /* 0x000fe200000e0000 */
[----:B------:R-:W-:Y:S01]  /*7f20*/  VIADD R0, R0, 0x1 ;  /* 0x0000000100007836 */ /* 0x000fe20000000000 */
[----:B------:R-:W-:-:S04]  /*7f30*/  R2UR UR13, R2 ;  /* 0x00000000020d72ca */ /* 0x000fc800000e0000 */
[C---:B------:R-:W-:Y:S01]  /*7f40*/  ISETP.NE.AND P2, PT, R0.reuse, 0x2, PT ;  /* 0x000000020000780c */ /* 0x040fe20003f45270 */
[----:B------:R-:W-:Y:S02]  /*7f50*/  UIADD3 UR11, UR11, UR9, URZ ;  /* 0x000000090b0b7290 */ /* 0x000fe4000fffe03f */
[----:B------:R-:W-:Y:S01]  /*7f60*/  UIMAD UR8, UR8, 0x6000, UR5 ;  /* 0x00006000080878a4 */ /* 0x000fe2000f8e0205 */
[----:B------:R-:W-:Y:S01]  /*7f70*/  SEL R2, RZ, 0x1, P2 ;  /* 0x00000001ff027807 */ /* 0x000fe20001000000 */
[----:B------:R-:W-:Y:S01]  /*7f80*/  UIADD3 UR9, UR14, 0x2e450, URZ ;  /* 0x0002e4500e097890 */ /* 0x000fe2000fffe03f */
[----:B------:R-:W-:Y:S01]  /*7f90*/  SEL R0, R0, RZ, P2 ;  /* 0x000000ff00007207 */ /* 0x000fe20001000000 */
[----:B------:R-:W-:Y:S01]  /*7fa0*/  UIADD3.X UR5, URZ, UR19, URZ, UP0, !UPT ;  /* 0x000000133f057290 */ /* 0x000fe200087fe43f */
[----:B------:R-:W-:Y:S01]  /*7fb0*/  LOP3.LUT R5, R5, R2, RZ, 0x3c, !PT ;  /* 0x0000000205057212 */ /* 0x000fe200078e3cff */
[----:B------:R-:W-:Y:S02]  /*7fc0*/  UIADD3 UR14, UR8, 0x2000, URZ ;  /* 0x00002000080e7890 */ /* 0x000fe4000fffe03f */
[----:B------:R-:W-:-:S05]  /*7fd0*/  UIADD3 UR16, UR8, 0x4000, URZ ;  /* 0x0000400008107890 */ /* 0x000fca000fffe03f */
        /* <DEDUP_REMOVED lines=8> */
[----:B--2---:R-:W-:Y:S01]  /*8060*/  NOP ;  /* 0x0000000000007918 */ /* 0x004fe20000000000 */
.L_x_84:
[----:B------:R-:W-:Y:S05]  /*8070*/  BSYNC B1 ;  /* 0x0000000000017941 */ /* 0x000fea0003800000 */
.L_x_83:
[----:B------:R-:W-:Y:S02]  /*8080*/  IADD3 R17, R17, UR20, RZ ;  /* 0x0000001411117c10 */ /* 0x000fe4000fffe0ff */
[----:B-1----:R-:W-:Y:S02]  /*8090*/  PRMT R4, RZ, 0x7610, R4 ;  /* 0x00007610ff047816 */ /* 0x002fe40000000004 */
[----:B------:R-:W-:-:S13]  /*80a0*/  ISETP.GE.AND P2, PT, R17, UR21, PT ;  /* 0x0000001511007c0c */ /* 0x000fda000bf46270 */
[----:B------:R-:W-:Y:S05]  /*80b0*/  @!P2 BRA `(.L_x_88) ;  /* 0xfffffff400b8a947 */ /* 0x000fea000383ffff */
[----:B------:R-:W-:Y:S05]  /*80c0*/  BSYNC B0 ;  /* 0x0000000000007941 */ /* 0x000fea0003800000 */
.L_x_73:
[----:B------:R-:W-:Y:S05]  /*80d0*/  EXIT ;  /* 0x000000000000794d */ /* 0x000fea0003800000 */
.L_x_72:
[----:B-1----:R-:W-:Y:S02]  /*80e0*/  ULDC UR4, c[0x0][0xa00] ;  /* 0x0002800000047ab9 */ /* 0x002fe40000000800 */
[----:B------:R-:W-:-:S13]  /*80f0*/  ISETP.GE.AND P0, PT, R17, UR4, PT ;  /* 0x0000000411007c0c */ /* 0x000fda000bf06270 */
[----:B------:R-:W-:Y:S05]  /*8100*/  @P0 EXIT ;  /* 0x000000000000094d */ /* 0x000fea0003800000 */
[----:B------:R-:W-:Y:S01]  /*8110*/  R2UR UR4, R18 ;  /* 0x00000000120472ca */ /* 0x000fe200000e0000 */
[----:B------:R-:W-:Y:S01]  /*8120*/  BSSY B0, `(.L_x_89) ;  /* 0x000010f000007945 */ /* 0x000fe20003800000 */
[----:B------:R-:W-:Y:S01]  /*8130*/  LOP3.LUT P0, RZ, R2, 0x1f, RZ, 0xc0, !PT ;  /* 0x0000001f02ff7812 */ /* 0x000fe2000780c0ff */
[----:B------:R-:W-:Y:S01]  /*8140*/  ULDC.64 UR16, c[0x0][0x198] ;  /* 0x0000660000107ab9 */ /* 0x000fe20000000a00 */
[----:B------:R-:W-:Y:S01]  /*8150*/  MOV R5, 0x1 ;  /* 0x0000000100057802 */ /* 0x000fe20000000f00 */
[----:B------:R-:W-:Y:S01]  /*8160*/  ULDC UR21, c[0x0][0xc] ;  /* 0x0000030000157ab9 */ /* 0x000fe20000000800 */
[----:B------:R-:W-:Y:S02]  /*8170*/  PLOP3.LUT P0, PT, P0, P2, PT, 0x2a, 0x0 ;  /* 0x000000000000781c */ /* 0x000fe40000704572 */
[----:B------:R-:W-:Y:S02]  /*8180*/  MOV R0, RZ ;  /* 0x000000ff00007202 */ /* 0x000fe40000000f00 */
[----:B------:R-:W-:-:S03]  /*8190*/  MOV R4, 0x1 ;  /* 0x0000000100047802 */ /* 0x000fc60000000f00 */
[----:B------:R-:W-:-:S12]  /*81a0*/  ULOP3.LUT UR20, UR4, 0x2, URZ, 0xfc, !UPT ;  /* 0x0000000204147892 */ /* 0x000fd8000f8efc3f */
.L_x_116:
[----:B------:R-:W1:Y:S01]  /*81b0*/  LDC R2, c[0x0][0xa04] ;  /* 0x00028100ff027b82 */ /* 0x000e620000000800 */
[----:B------:R-:W-:-:S07]  /*81c0*/  UMOV UR4, 0xffffffff ;  /* 0xffffffff00047882 */ /* 0x000fce0000000000 */
        /* <DEDUP_REMOVED lines=9> */
[----:B-1----:R-:W-:-:S04]  /*8260*/  @P3 IMAD.HI.U32 R10, R17, R6, RZ ;  /* 0x00000006110a3227 */ /* 0x002fc800078e00ff */
[----:B------:R-:W-:Y:S01]  /*8270*/  IMAD.MOV.U32 R6, RZ, RZ, R17 ;  /* 0x000000ffff067224 */ /* 0x000fe200078e0011 */
[----:B------:R-:W-:-:S04]  /*8280*/  @P3 SHF.R.U32.HI R6, RZ, R7, R10 ;  /* 0x00000007ff063219 */ /* 0x000fc8000001160a */
[----:B------:R-:W-:Y:S01]  /*8290*/  MOV R7, R6 ;  /* 0x0000000600077202 */ /* 0x000fe20000000f00 */
[----:B--2---:R-:W-:-:S05]  /*82a0*/  @P4 IMAD.HI.U32 R9, R6, R9, RZ ;  /* 0x0000000906094227 */ /* 0x004fca00078e00ff */
[----:B---3--:R-:W-:-:S04]  /*82b0*/  @P4 SHF.R.U32.HI R7, RZ, R12, R9 ;  /* 0x0000000cff074219 */ /* 0x008fc80000011609 */
[----:B------:R-:W-:Y:S01]  /*82c0*/  MOV R9, R7 ;  /* 0x0000000700097202 */ /* 0x000fe20000000f00 */
[----:B----4-:R-:W-:-:S05]  /*82d0*/  @P5 IMAD.HI.U32 R2, R7, R2, RZ ;  /* 0x0000000207025227 */ /* 0x010fca00078e00ff */
[----:B------:R-:W-:Y:S02]  /*82e0*/  @P5 SHF.R.U32.HI R9, RZ, R3, R2 ;  /* 0x00000003ff095219 */ /* 0x000fe40000011602 */
[----:B------:R-:W-:-:S05]  /*82f0*/  IADD3 R3, -R7, RZ, RZ ;  /* 0x000000ff07037210 */ /* 0x000fca0007ffe1ff */
[----:B------:R-:W-:Y:S01]  /*8300*/  IMAD R2, R11, R3, R6 ;  /* 0x000000030b027224 */ /* 0x000fe200078e0206 */
[----:B------:R-:W-:-:S05]  /*8310*/  IADD3 R3, -R9, RZ, RZ ;  /* 0x000000ff09037210 */ /* 0x000fca0007ffe1ff */
[----:B------:R-:W-:Y:S01]  /*8320*/  IMAD R3, R8, R3, R7 ;  /* 0x0000000308037224 */ /* 0x000fe200078e0207 */
[----:B------:R-:W-:Y:S06]  /*8330*/  BRA.DIV UR4, `(.L_x_90) ;  /* 0x0000001204c07947 */ /* 0x000fec000b800000 */
[----:B------:R-:W-:-:S13]  /*8340*/  ELECT P6, URZ, PT ;  /* 0x00000000003f782f */ /* 0x000fda00038c0000 */
.L_x_130:
[----:B------:R-:W1:Y:S01]  /*8350*/  LDC R6, c[0x0][0x28c] ;  /* 0x0000a300ff067b82 */ /* 0x000e620000000800 */
[----:B------:R-:W-:Y:S01]  /*8360*/  BSSY B1, `(.L_x_91) ;  /* 0x0000032000017945 */ /* 0x000fe20003800000 */
[----:B-1----:R-:W-:-:S13]  /*8370*/  ISETP.GT.AND P3, PT, R6, RZ, P6 ;  /* 0x000000ff0600720c */ /* 0x002fda0003764270 */
[----:B------:R-:W-:Y:S05]  /*8380*/  @!P3 BRA `(.L_x_92) ;  /* 0x0000000000bcb947 */ /* 0x000fea0003800000 */
[----:B------:R-:W1:Y:S01]  /*8390*/  S2R R8, SR_CgaCtaId ;  /* 0x0000000000087919 */ /* 0x000e620000008800 */
[----:B------:R-:W-:-:S04]  /*83a0*/  MOV R7, 0x400 ;  /* 0x0000040000077802 */ /* 0x000fc80000000f00 */
[----:B-1----:R-:W-:Y:S02]  /*83b0*/  LEA R9, R8, R7, 0x18 ;  /* 0x0000000708097211 */ /* 0x002fe400078ec0ff */
[----:B------:R-:W-:-:S03]  /*83c0*/  SHF.L.U32 R7, R4, 0x1f, RZ ;  /* 0x0000001f04077819 */ /* 0x000fc600000006ff */
[----:B------:R-:W-:-:S04]  /*83d0*/  IMAD R8, R0, 0x8, R9 ;  /* 0x0000000800087824 */ /* 0x000fc800078e0209 */
[----:B------:R-:W1:Y:S02]  /*83e0*/  SYNCS.PHASECHK.TRANS64.TRYWAIT P4, [R8+URZ+0x2e428], R7 ;  /* 0x02e42807080075a7 */ /* 0x000e64000808017f */
[----:B-1----:R-:W-:Y:S05]  /*83f0*/  @!P4 BRA `(.L_x_93) ;  /* 0x0000001000b0c947 */ /* 0x002fea0003800000 */
.L_x_131:
[----:B------:R-:W-:Y:S01]  /*8400*/  UPRMT UR4, UR20, 0x9910, URZ ;  /* 0x0000991014047896 */ /* 0x000fe2000800003f */
[----:B-1----:R-:W-:-:S03]  /*8410*/  @P2 MOV R7, 0x6000 ;  /* 0x0000600000072802 */ /* 0x002fc60000000f00 */
[----:B------:R-:W-:Y:S01]  /*8420*/  UISETP.NE.AND UP0, UPT, UR4, 0x2, UPT ;  /* 0x000000020400788c */ /* 0x000fe2000bf05270 */
[----:B------:R1:W-:Y:S05]  /*8430*/  @P2 SYNCS.ARRIVE.TRANS64 RZ, [R8+URZ+0x2e400], R7 ;  /* 0x02e4000708ff29a7 */ /* 0x0003ea000800003f */
[----:B------:R-:W-:-:S13]  /*8440*/  PLOP3.LUT P4, PT, PT, PT, UP0, 0x80, 0x0 ;  /* 0x000000000000781c */ /* 0x000fda0003f8f008 */
[----:B-1----:R-:W-:Y:S05]  /*8450*/  @P4 BRA `(.L_x_94) ;  /* 0x0000000000044947 */ /* 0x002fea0003800000 */
[----:B------:R-:W-:Y:S01]  /*8460*/  BPT.TRAP 0x1 ;  /* 0x000000040000795c */ /* 0x000fe20000300000 */
.L_x_94:
[----:B------:R-:W-:Y:S05]  /*8470*/  @P0 BRA `(.L_x_95) ;  /* 0x0000000000040947 */ /* 0x000fea0003800000 */
[----:B------:R-:W-:Y:S01]  /*8480*/  BPT.TRAP 0x1 ;  /* 0x000000040000795c */ /* 0x000fe20000300000 */
.L_x_95:
[----:B------:R-:W-:Y:S01]  /*8490*/  IMAD R9, R0, 0x6000, R9 ;  /* 0x0000600000097824 */ /* 0x000fe200078e0209 */
[----:B------:R-:W-:Y:S01]  /*84a0*/  R2UR UR9, R8 ;  /* 0x00000000080972ca */ /* 0x000fe200000e0000 */
[----:B------:R-:W-:Y:S01]  /*84b0*/  UIADD3 UR4, UP0, UR16, 0x1f0, URZ ;  /* 0x000001f010047890 */ /* 0x000fe2000ff1e03f */
[----:B------:R-:W-:Y:S01]  /*84c0*/  R2UR UR12, R2 ;  /* 0x00000000020c72ca */ /* 0x000fe200000e0000 */
[----:B------:R-:W-:Y:S01]  /*84d0*/  UMOV UR10, URZ ;  /* 0x0000003f000a7c82 */ /* 0x000fe20008000000 */
[----:B------:R-:W-:Y:S01]  /*84e0*/  R2UR UR8, R9 ;  /* 0x00000000090872ca */ /* 0x000fe200000e0000 */
[----:B------:R-:W-:Y:S01]  /*84f0*/  UIADD3.X UR5, URZ, UR17, URZ, UP0, !UPT ;  /* 0x000000113f057290 */ /* 0x000fe200087fe43f */
[----:B------:R-:W-:Y:S01]  /*8500*/  R2UR UR13, R3 ;  /* 0x00000000030d72ca */ /* 0x000fe200000e0000 */
[----:B------:R-:W-:Y:S01]  /*8510*/  UMOV UR6, 0x0 ;  /* 0x0000000000067882 */ /* 0x000fe20000000000 */
[----:B------:R-:W-:Y:S01]  /*8520*/  UMOV UR7, 0x10000000 ;  /* 0x1000000000077882 */ /* 0x000fe20000000000 */
[----:B------:R-:W-:Y:S01]  /*8530*/  UMOV UR11, URZ ;  /* 0x0000003f000b7c82 */ /* 0x000fe20008000000 */
[----:B------:R-:W-:Y:S01]  /*8540*/  UMOV UR19, 0x40 ;  /* 0x0000004000137882 */ /* 0x000fe20000000000 */
[----:B------:R-:W-:-:S02]  /*8550*/  IADD3 R0, R0, 0x1, RZ ;  /* 0x0000000100007810 */ /* 0x000fc40007ffe0ff */
[----:B------:R-:W-:Y:S02]  /*8560*/  UIADD3 UR9, UR9, 0x2e400, URZ ;  /* 0x0002e40009097890 */ /* 0x000fe4000fffe03f */
[C---:B------:R-:W-:Y:S02]  /*8570*/  ISETP.NE.AND P4, PT, R0.reuse, 0x5, PT ;  /* 0x000000050000780c */ /* 0x040fe40003f85270 */
[----:B------:R-:W-:Y:S02]  /*8580*/  UIADD3 UR14, UR8, 0xc000, URZ ;  /* 0x0000c000080e7890 */ /* 0x000fe4000fffe03f */
[----:B------:R-:W-:Y:S01]  /*8590*/  UIADD3 UR15, UR8, 0xe000, URZ ;  /* 0x0000e000080f7890 */ /* 0x000fe2000fffe03f */
[----:B------:R-:W-:Y:S01]  /*85a0*/  SEL R7, RZ, 0x1, P4 ;  /* 0x00000001ff077807 */ /* 0x000fe20002000000 */
[----:B------:R-:W-:Y:S01]  /*85b0*/  UIADD3 UR18, UR8, 0x10000, URZ ;  /* 0x0001000008127890 */ /* 0x000fe2000fffe03f */
[----:B------:R-:W-:Y:S02]  /*85c0*/  SEL R0, R0, RZ, P4 ;  /* 0x000000ff00007207 */ /* 0x000fe40002000000 */
[----:B------:R-:W-:Y:S01]  /*85d0*/  UMOV UR8, UR14 ;  /* 0x0000000e00087c82 */ /* 0x000fe20008000000 */
[----:B------:R-:W-:Y:S01]  /*85e0*/  UMOV UR14, 0x80 ;  /* 0x00000080000e7882 */ /* 0x000fe20000000000 */
[----:B------:R1:W-:Y:S01]  /*85f0*/  UTMALDG.4D [UR8], [UR4], desc[UR6] ;  /* 0x00000608040075b4 */ /* 0x0003e20008019000 */
[----:B------:R-:W-:Y:S01]  /*8600*/  LOP3.LUT R4, R4, R7, RZ, 0x3c, !PT ;  /* 0x0000000704047212 */ /* 0x000fe200078e3cff */
[----:B-1----:R-:W-:Y:S01]  /*8610*/  UMOV UR8, UR15 ;  /* 0x0000000f00087c82 */ /* 0x002fe20008000000 */
[----:B------:R-:W-:-:S02]  /*8620*/  UMOV UR10, UR19 ;  /* 0x00000013000a7c82 */ /* 0x000fc40008000000 */
[----:B------:R1:W-:Y:S02]  /*8630*/  UTMALDG.4D [UR8], [UR4], desc[UR6] ;  /* 0x00000608040075b4 */ /* 0x0003e40008019000 */
[----:B-1----:R-:W-:Y:S01]  /*8640*/  UMOV UR8, UR18 ;  /* 0x0000001200087c82 */ /* 0x002fe20008000000 */
[----:B------:R-:W-:Y:S02]  /*8650*/  UMOV UR10, UR14 ;  /* 0x0000000e000a7c82 */ /* 0x000fe40008000000 */
[----:B------:R1:W-:Y:S02]  /*8660*/  UTMALDG.4D [UR8], [UR4], desc[UR6] ;  /* 0x00000608040075b4 */ /* 0x0003e40008019000 */
[----:B-1----:R-:W-:Y:S01]  /*8670*/  NOP ;  /* 0x0000000000007918 */ /* 0x002fe20000000000 */
.L_x_92:
[----:B------:R-:W-:Y:S05]  /*8680*/  BSYNC B1 ;  /* 0x0000000000017941 */ /* 0x000fea0003800000 */
.L_x_91:
        /* <DEDUP_REMOVED lines=10> */
.L_x_97:
[----:B------:R-:W-:Y:S05]  /*8730*/  BSYNC B1 ;  /* 0x0000000000017941 */ /* 0x000fea0003800000 */
.L_x_96:
[----:B------:R-:W-:Y:S01]  /*8740*/  BSSY B1, `(.L_x_99) ;  /* 0x0000033000017945 */ /* 0x000fe20003800000 */
[----:B-1----:R-:W-:-:S03]  /*8750*/  MOV R8, RZ ;  /* 0x000000ff00087202 */ /* 0x002fc60000000f00 */
[----:B------:R-:W-:Y:S05]  /*8760*/  @!P3 BRA `(.L_x_100) ;  /* 0x0000000000c0b947 */ /* 0x000fea0003800000 */
[----:B------:R-:W1:Y:S01]  /*8770*/  S2R R8, SR_CgaCtaId ;  /* 0x0000000000087919 */ /* 0x000e620000008800 */
[----:B------:R-:W-:-:S04]  /*8780*/  MOV R5, 0x400 ;  /* 0x0000040000057802 */ /* 0x000fc80000000f00 */
[----:B-1----:R-:W-:Y:S02]  /*8790*/  LEA R5, R8, R5, 0x18 ;  /* 0x0000000508057211 */ /* 0x002fe400078ec0ff */
[----:B------:R-:W-:Y:S02]  /*87a0*/  SHF.L.U32 R8, R4, 0x1f, RZ ;  /* 0x0000001f04087819 */ /* 0x000fe400000006ff */
[----:B------:R-:W-:-:S04]  /*87b0*/  LEA R7, R0, R5, 0x3 ;  /* 0x0000000500077211 */ /* 0x000fc800078e18ff */
[----:B------:R-:W1:Y:S02]  /*87c0*/  SYNCS.PHASECHK.TRANS64.TRYWAIT P3, [R7+URZ+0x2e428], R8 ;  /* 0x02e42808070075a7 */ /* 0x000e64000806017f */
[----:B-1----:R-:W-:Y:S05]  /*87d0*/  @!P3 BRA `(.L_x_101) ;  /* 0x0000000c00e0b947 */ /* 0x002fea0003800000 */
.L_x_132:
[----:B------:R-:W-:Y:S01]  /*87e0*/  UPRMT UR4, UR20, 0x9910, URZ ;  /* 0x0000991014047896 */ /* 0x000fe2000800003f */
[----:B-1----:R-:W-:-:S03]  /*87f0*/  @P2 IMAD.MOV.U32 R8, RZ, RZ, 0x6000 ;  /* 0x00006000ff082424 */ /* 0x002fc600078e00ff */
[----:B------:R-:W-:Y:S01]  /*8800*/  UISETP.NE.AND UP0, UPT, UR4, 0x2, UPT ;  /* 0x000000020400788c */ /* 0x000fe2000bf05270 */
[----:B------:R1:W-:Y:S05]  /*8810*/  @P2 SYNCS.ARRIVE.TRANS64 RZ, [R7+URZ+0x2e400], R8 ;  /* 0x02e4000807ff29a7 */ /* 0x0003ea000800003f */
[----:B------:R-:W-:-:S13]  /*8820*/  PLOP3.LUT P3, PT, PT, PT, UP0, 0x80, 0x0 ;  /* 0x000000000000781c */ /* 0x000fda0003f6f008 */
[----:B-1----:R-:W-:Y:S05]  /*8830*/  @P3 BRA `(.L_x_102) ;  /* 0x0000000000043947 */ /* 0x002fea0003800000 */
[----:B------:R-:W-:Y:S01]  /*8840*/  BPT.TRAP 0x1 ;  /* 0x000000040000795c */ /* 0x000fe20000300000 */
.L_x_102:
[----:B------:R-:W-:Y:S05]  /*8850*/  @P0 BRA `(.L_x_103) ;  /* 0x0000000000040947 */ /* 0x000fea0003800000 */
[----:B------:R-:W-:Y:S01]  /*8860*/  BPT.TRAP 0x1 ;  /* 0x000000040000795c */ /* 0x000fe20000300000 */
.L_x_103:
        /* <DEDUP_REMOVED lines=13> */
[----:B------:R-:W-:Y:S01]  /*8940*/  UIADD3 UR9, UR9, 0x2e400, URZ ;  /* 0x0002e40009097890 */ /* 0x000fe2000fffe03f */
[----:B------:R-:W-:Y:S02]  /*8950*/  MOV R8, 0x1 ;  /* 0x0000000100087802 */ /* 0x000fe40000000f00 */
[C---:B------:R-:W-:Y:S01]  /*8960*/  ISETP.NE.AND P3, PT, R0.reuse, 0x5, PT ;  /* 0x000000050000780c */ /* 0x040fe20003f65270 */
        /* <DEDUP_REMOVED lines=16> */
.L_x_100:
[----:B------:R-:W-:Y:S05]  /*8a70*/  BSYNC B1 ;  /* 0x0000000000017941 */ /* 0x000fea0003800000 */
.L_x_99:
[----:B------:R-:W-:-:S13]  /*8a80*/  ISETP.GE.AND P3, PT, R6, 0x41, PT ;  /* 0x000000410600780c */ /* 0x000fda0003f66270 */
[----:B------:R-:W-:Y:S05]  /*8a90*/  @!P3 BRA `(.L_x_104) ;  /* 0x0000000400c8b947 */ /* 0x000fea0003800000 */
[----:B------:R-:W-:Y:S01]  /*8aa0*/  IADD3 R6, R6, 0x3f, RZ ;  /* 0x0000003f06067810 */ /* 0x000fe20007ffe0ff */
[----:B------:R-:W-:Y:S03]  /*8ab0*/  BSSY B1, `(.L_x_104) ;  /* 0x0000070000017945 */ /* 0x000fe60003800000 */
[----:B------:R-:W-:-:S04]  /*8ac0*/  SHF.R.S32.HI R5, RZ, 0x1f, R6 ;  /* 0x0000001fff057819 */ /* 0x000fc80000011406 */
[----:B------:R-:W-:-:S04]  /*8ad0*/  LEA.HI R5, R5, R6, RZ, 0x6 ;  /* 0x0000000605057211 */ /* 0x000fc800078f30ff */
[----:B------:R-:W-:-:S04]  /*8ae0*/  SHF.R.S32.HI R5, RZ, 0x6, R5 ;  /* 0x00000006ff057819 */ /* 0x000fc80000011405 */
[----:B------:R-:W-:-:S07]  /*8af0*/  SHF.L.U32 R5, R5, 0x1, RZ ;  /* 0x0000000105057819 */ /* 0x000fce00000006ff */
.L_x_115:
[----:B------:R-:W-:Y:S04]  /*8b00*/  BSSY B2, `(.L_x_105) ;  /* 0x0000032000027945 */ /* 0x000fe80003800000 */
[----:B------:R-:W-:Y:S05]  /*8b10*/  @!P6 BRA `(.L_x_106) ;  /* 0x0000000000c0e947 */ /* 0x000fea0003800000 */
[----:B------:R-:W1:Y:S01]  /*8b20*/  S2R R7, SR_CgaCtaId ;  /* 0x0000000000077919 */ /* 0x000e620000008800 */
[----:B------:R-:W-:Y:S02]  /*8b30*/  MOV R6, 0x400 ;  /* 0x0000040000067802 */ /* 0x000fe40000000f00 */
[----:B------:R-:W-:Y:S02]  /*8b40*/  SHF.L.U32 R9, R4, 0x1f, RZ ;  /* 0x0000001f04097819 */ /* 0x000fe400000006ff */
[----:B-1----:R-:W-:-:S05]  /*8b50*/  LEA R7, R7, R6, 0x18 ;  /* 0x0000000607077211 */ /* 0x002fca00078ec0ff */
[----:B------:R-:W-:-:S04]  /*8b60*/  IMAD R6, R0, 0x8, R7 ;  /* 0x0000000800067824 */ /* 0x000fc800078e0207 */
[----:B------:R-:W1:Y:S02]  /*8b70*/  SYNCS.PHASECHK.TRANS64.TRYWAIT P3, [R6+URZ+0x2e428], R9 ;  /* 0x02e42809060075a7 */ /* 0x000e64000806017f */
[----:B-1----:R-:W-:Y:S05]  /*8b80*/  @!P3 BRA `(.L_x_107) ;  /* 0x0000000c0008b947 */ /* 0x002fea0003800000 */
.L_x_133:
[----:B------:R-:W-:Y:S01]  /*8b90*/  UPRMT UR4, UR20, 0x9910, URZ ;  /* 0x0000991014047896 */ /* 0x000fe2000800003f */
[----:B-1----:R-:W-:-:S03]  /*8ba0*/  @P2 MOV R9, 0x6000 ;  /* 0x0000600000092802 */ /* 0x002fc60000000f00 */
[----:B------:R-:W-:Y:S01]  /*8bb0*/  UISETP.NE.AND UP0, UPT, UR4, 0x2, UPT ;  /* 0x000000020400788c */ /* 0x000fe2000bf05270 */
[----:B------:R1:W-:Y:S05]  /*8bc0*/  @P2 SYNCS.ARRIVE.TRANS64 RZ, [R6+URZ+0x2e400], R9 ;  /* 0x02e4000906ff29a7 */ /* 0x0003ea000800003f */
[----:B------:R-:W-:-:S13]  /*8bd0*/  PLOP3.LUT P3, PT, PT, PT, UP0, 0x80, 0x0 ;  /* 0x000000000000781c */ /* 0x000fda0003f6f008 */
[----:B-1----:R-:W-:Y:S05]  /*8be0*/  @P3 BRA `(.L_x_108) ;  /* 0x0000000000043947 */ /* 0x002fea0003800000 */
[----:B------:R-:W-:Y:S01]  /*8bf0*/  BPT.TRAP 0x1 ;  /* 0x000000040000795c */ /* 0x000fe20000300000 */
.L_x_108:
[----:B------:R-:W-:Y:S05]  /*8c00*/  @P0 BRA `(.L_x_109) ;  /* 0x0000000000040947 */ /* 0x000fea0003800000 */
[----:B------:R-:W-:Y:S01]  /*8c10*/  BPT.TRAP 0x1 ;  /* 0x000000040000795c */ /* 0x000fe20000300000 */
.L_x_109:
        /* <DEDUP_REMOVED lines=9> */
[----:B------:R-:W-:Y:S01]  /*8cb0*/  R2UR UR13, R3 ;  /* 0x00000000030d72ca */ /* 0x000fe200000e0000 */
[----:B------:R-:W-:Y:S01]  /*8cc0*/  UMOV UR7, 0x10000000 ;  /* 0x1000000000077882 */ /* 0x000fe20000000000 */
[----:B------:R-:W-:Y:S01]  /*8cd0*/  UMOV UR18, 0x40 ;  /* 0x0000004000127882 */ /* 0x000fe20000000000 */
[----:B------:R-:W-:-:S02]  /*8ce0*/  IADD3 R0, R0, 0x1, RZ ;  /* 0x0000000100007810 */ /* 0x000fc40007ffe0ff */
[----:B------:R-:W-:Y:S02]  /*8cf0*/  UIADD3 UR9, UR9, 0x2e400, URZ ;  /* 0x0002e40009097890 */ /* 0x000fe4000fffe03f */
[----:B------:R-:W-:Y:S01]  /*8d00*/  USHF.L.U32 UR11, UR11, 0x6, URZ ;  /* 0x000000060b0b7899 */ /* 0x000fe2000800063f */
        /* <DEDUP_REMOVED lines=17> */
.L_x_106:
[----:B------:R-:W-:Y:S05]  /*8e20*/  BSYNC B2 ;  /* 0x0000000000027941 */ /* 0x000fea0003800000 */
.L_x_105:
[----:B------:R-:W-:Y:S01]  /*8e30*/  ISETP.LT.OR P3, PT, R5, 0x4, !P6 ;  /* 0x000000040500780c */ /* 0x000fe20007761670 */
[----:B------:R-:W-:-:S12]  /*8e40*/  BSSY B2, `(.L_x_110) ;  /* 0x0000033000027945 */ /* 0x000fd80003800000 */
[----:B------:R-:W-:Y:S05]  /*8e50*/  @P3 BRA `(.L_x_111) ;  /* 0x0000000000c43947 */ /* 0x000fea0003800000 */
[----:B------:R-:W1:Y:S01]  /*8e60*/  S2R R7, SR_CgaCtaId ;  /* 0x0000000000077919 */ /* 0x000e620000008800 */
[----:B------:R-:W-:Y:S02]  /*8e70*/  MOV R6, 0x400 ;  /* 0x0000040000067802 */ /* 0x000fe40000000f00 */
[----:B------:R-:W-:Y:S02]  /*8e80*/  SHF.L.U32 R9, R4, 0x1f, RZ ;  /* 0x0000001f04097819 */ /* 0x000fe400000006ff */
[----:B-1----:R-:W-:-:S04]  /*8e90*/  LEA R7, R7, R6, 0x18 ;  /* 0x0000000607077211 */ /* 0x002fc800078ec0ff */
[----:B------:R-:W-:-:S04]  /*8ea0*/  LEA R6, R0, R7, 0x3 ;  /* 0x0000000700067211 */ /* 0x000fc800078e18ff */
[----:B------:R-:W1:Y:S02]  /*8eb0*/  SYNCS.PHASECHK.TRANS64.TRYWAIT P3, [R6+URZ+0x2e428], R9 ;  /* 0x02e42809060075a7 */ /* 0x000e64000806017f */
[----:B-1----:R-:W-:Y:S05]  /*8ec0*/  @!P3 BRA `(.L_x_112) ;  /* 0x00000008004cb947 */ /* 0x002fea0003800000 */
.L_x_134:
[----:B------:R-:W-:Y:S01]  /*8ed0*/  UPRMT UR4, UR20, 0x9910, URZ ;  /* 0x0000991014047896 */ /* 0x000fe2000800003f */
[----:B-1----:R-:W-:-:S03]  /*8ee0*/  @P1 MOV R9, 0x6000 ;  /* 0x0000600000091802 */ /* 0x002fc60000000f00 */
[----:B------:R-:W-:Y:S01]  /*8ef0*/  UISETP.NE.AND UP0, UPT, UR4, 0x2, UPT ;  /* 0x000000020400788c */ /* 0x000fe2000bf05270 */
[----:B------:R1:W-:Y:S05]  /*8f00*/  @P1 SYNCS.ARRIVE.TRANS64 RZ, [R6+URZ+0x2e400], R9 ;  /* 0x02e4000906ff19a7 */ /* 0x0003ea000800003f */
[----:B------:R-:W-:-:S13]  /*8f10*/  PLOP3.LUT P3, PT, PT, PT, UP0, 0x80, 0x0 ;  /* 0x000000000000781c */ /* 0x000fda0003f6f008 */
[----:B-1----:R-:W-:Y:S05]  /*8f20*/  @P3 BRA `(.L_x_113) ;  /* 0x0000000000043947 */ /* 0x002fea0003800000 */
[----:B------:R-:W-:Y:S01]  /*8f30*/  BPT.TRAP 0x1 ;  /* 0x000000040000795c */ /* 0x000fe20000300000 */
.L_x_113:
[----:B------:R-:W-:Y:S05]  /*8f40*/  @P0 BRA `(.L_x_114) ;  /* 0x0000000000040947 */ /* 0x000fea0003800000 */
[----:B------:R-:W-:Y:S01]  /*8f50*/  BPT.TRAP 0x1 ;  /* 0x000000040000795c */ /* 0x000fe20000300000 */
.L_x_114:
        /* <DEDUP_REMOVED lines=12> */
[----:B------:R-:W-:Y:S01]  /*9020*/  VIADD R0, R0, 0x1 ;  /* 0x0000000100007836 */ /* 0x000fe20000000000 */
[----:B------:R-:W-:Y:S01]  /*9030*/  IADD3 R8, R8, 0x1, RZ ;  /* 0x0000000108087810 */ /* 0x000fe20007ffe0ff */
[----:B------:R-:W-:-:S02]  /*9040*/  UIADD3 UR9, UR9, 0x2e400, URZ ;  /* 0x0002e40009097890 */ /* 0x000fc4000fffe03f */
        /* <DEDUP_REMOVED lines=18> */
.L_x_111:
[----:B------:R-:W-:Y:S05]  /*9170*/  BSYNC B2 ;  /* 0x0000000000027941 */ /* 0x000fea0003800000 */
.L_x_110:
[C---:B------:R-:W-:Y:S02]  /*9180*/  ISETP.GT.AND P3, PT, R5.reuse, 0x4, PT ;  /* 0x000000040500780c */ /* 0x040fe40003f64270 */
[----:B------:R-:W-:-:S11]  /*9190*/  IADD3 R5, R5, -0x2, RZ ;  /* 0xfffffffe05057810 */ /* 0x000fd60007ffe0ff */
[----:B------:R-:W-:Y:S05]  /*91a0*/  @P3 BRA `(.L_x_115) ;  /* 0xfffffff800543947 */ /* 0x000fea000383ffff */
[----:B------:R-:W-:Y:S05]  /*91b0*/  BSYNC B1 ;  /* 0x0000000000017941 */ /* 0x000fea0003800000 */
.L_x_104:
[----:B------:R-:W-:Y:S01]  /*91c0*/  IADD3 R17, R17, UR21, RZ ;  /* 0x0000001511117c10 */ /* 0x000fe2000fffe0ff */
[----:B------:R-:W-:Y:S01]  /*91d0*/  ULDC UR4, c[0x0][0xa00] ;  /* 0x0002800000047ab9 */ /* 0x000fe20000000800 */
[----:B------:R-:W-:Y:S02]  /*91e0*/  PRMT R5, RZ, 0x7610, R5 ;  /* 0x00007610ff057816 */ /* 0x000fe40000000005 */
[----:B------:R-:W-:-:S13]  /*91f0*/  ISETP.GE.AND P3, PT, R17, UR4, PT ;  /* 0x0000000411007c0c */ /* 0x000fda000bf66270 */
[----:B------:R-:W-:Y:S05]  /*9200*/  @!P3 BRA `(.L_x_116) ;  /* 0xffffffec00e8b947 */ /* 0x000fea000383ffff */
[----:B------:R-:W-:Y:S05]  /*9210*/  BSYNC B0 ;  /* 0x0000000000007941 */ /* 0x000fea0003800000 */
.L_x_89:
[----:B------:R-:W-:Y:S05]  /*9220*/  EXIT ;  /* 0x000000000000794d */ /* 0x000fea0003800000 */
.L_x_17:
[----:B-1----:R-:W-:-:S04]  /*9230*/  MOV R3, UR6 ;  /* 0x0000000600037c02 */ /* 0x002fc80008000f00 */
[----:B------:R1:W2:Y:S03]  /*9240*/  SYNCS.PHASECHK.TRANS64.TRYWAIT P1, [R3+URZ+0x2e450], R0 ;  /* 0x02e45000030075a7 */ /* 0x0002a6000802017f */
[----:B--2---:R-:W-:Y:S05]  /*9250*/  @!P1 NANOSLEEP.SYNCS 0x989680 ;  /* 0x009896800000995d */ /* 0x004fea0003900000 */
[----:B------:R-:W2:Y:S02]  /*9260*/  @!P1 SYNCS.PHASECHK.TRANS64 P1, [R3+URZ+0x2e450], R0 ;  /* 0x02e45000030095a7 */ /* 0x000ea4000802007f */
[----:B--2---:R-:W-:Y:S05]  /*9270*/  @!P1 BRA `(.L_x_17) ;  /* 0xfffffffc00ec9947 */ /* 0x004fea000383ffff */
[----:B------:R-:W-:Y:S05]  /*9280*/  BRA `(.L_x_117) ;  /* 0xffffff8000347947 */ /* 0x000fea000383ffff */
.L_x_19:
[----:B-1----:R-:W-:-:S04]  /*9290*/  IMAD.U32 R5, RZ, RZ, UR48 ;  /* 0x00000030ff057e24 */ /* 0x002fc8000f8e00ff */
[----:B------:R1:W2:Y:S03]  /*92a0*/  SYNCS.PHASECHK.TRANS64.TRYWAIT P1, [R5+URZ+0x2e400], R0 ;  /* 0x02e40000050075a7 */ /* 0x0002a6000802017f */
[----:B--2---:R-:W-:Y:S05]  /*92b0*/  @!P1 NANOSLEEP.SYNCS 0x989680 ;  /* 0x009896800000995d */ /* 0x004fea0003900000 */
[----:B------:R-:W2:Y:S02]  /*92c0*/  @!P1 SYNCS.PHASECHK.TRANS64 P1, [R5+URZ+0x2e400], R0 ;  /* 0x02e40000050095a7 */ /* 0x000ea4000802007f */
[----:B--2---:R-:W-:Y:S05]  /*92d0*/  @!P1 BRA `(.L_x_19) ;  /* 0xfffffffc00ec9947 */ /* 0x004fea000383ffff */
[----:B------:R-:W-:Y:S05]  /*92e0*/  BRA `(.L_x_118) ;  /* 0xffffff80004c7947 */ /* 0x000fea000383ffff */
.L_x_20:
[----:B-1----:R-:W-:-:S04]  /*92f0*/  MOV R0, UR6 ;  /* 0x0000000600007c02 */ /* 0x002fc80008000f00 */
[----:B------:R1:W2:Y:S03]  /*9300*/  SYNCS.PHASECHK.TRANS64.TRYWAIT P1, [R0+URZ+-0x8], R3 ;  /* 0xfffff803000075a7 */ /* 0x0002a6000802017f */
[----:B--2---:R-:W-:Y:S05]  /*9310*/  @!P1 NANOSLEEP.SYNCS 0x989680 ;  /* 0x009896800000995d */ /* 0x004fea0003900000 */
[----:B------:R-:W2:Y:S02]  /*9320*/  @!P1 SYNCS.PHASECHK.TRANS64 P1, [R0+URZ+-0x8], R3 ;  /* 0xfffff803000095a7 */ /* 0x000ea4000802007f */
[----:B--2---:R-:W-:Y:S05]  /*9330*/  @!P1 BRA `(.L_x_20) ;  /* 0xfffffffc00ec9947 */ /* 0x004fea000383ffff */
[----:B------:R-:W-:Y:S05]  /*9340*/  BRA `(.L_x_119) ;  /* 0xffffff80003c7947 */ /* 0x000fea000383ffff */
.L_x_22:
[----:B-1----:R-:W-:-:S04]  /*9350*/  MOV R7, UR6 ;  /* 0x0000000600077c02 */ /* 0x002fc80008000f00 */
[----:B------:R1:W2:Y:S03]  /*9360*/  SYNCS.PHASECHK.TRANS64.TRYWAIT P1, [R7+URZ+0x2e400], R6 ;  /* 0x02e40006070075a7 */ /* 0x0002a6000802017f */
[----:B--2---:R-:W-:Y:S05]  /*9370*/  @!P1 NANOSLEEP.SYNCS 0x989680 ;  /* 0x009896800000995d */ /* 0x004fea0003900000 */
[----:B------:R-:W2:Y:S02]  /*9380*/  @!P1 SYNCS.PHASECHK.TRANS64 P1, [R7+URZ+0x2e400], R6 ;  /* 0x02e40006070095a7 */ /* 0x000ea4000802007f */
[----:B--2---:R-:W-:Y:S05]  /*9390*/  @!P1 BRA `(.L_x_22) ;  /* 0xfffffffc00ec9947 */ /* 0x004fea000383ffff */
[----:B------:R-:W-:Y:S05]  /*93a0*/  BRA `(.L_x_120) ;  /* 0xffffff9400c07947 */ /* 0x000fea000383ffff */
.L_x_27:
[----:B-1----:R-:W-:-:S04]  /*93b0*/  MOV R5, UR7 ;  /* 0x0000000700057c02 */ /* 0x002fc80008000f00 */
[----:B------:R1:W2:Y:S03]  /*93c0*/  SYNCS.PHASECHK.TRANS64.TRYWAIT P2, [R5+URZ+0x2e400], R4 ;  /* 0x02e40004050075a7 */ /* 0x0002a6000804017f */
[----:B--2---:R-:W-:Y:S05]  /*93d0*/  @!P2 NANOSLEEP.SYNCS 0x989680 ;  /* 0x009896800000a95d */ /* 0x004fea0003900000 */
[----:B------:R-:W2:Y:S02]  /*93e0*/  @!P2 SYNCS.PHASECHK.TRANS64 P2, [R5+URZ+0x2e400], R4 ;  /* 0x02e400040500a5a7 */ /* 0x000ea4000804007f */
[----:B--2---:R-:W-:Y:S05]  /*93f0*/  @!P2 BRA `(.L_x_27) ;  /* 0xfffffffc00eca947 */ /* 0x004fea000383ffff */
[----:B------:R-:W-:Y:S05]  /*9400*/  BRA `(.L_x_121) ;  /* 0xffffff9800887947 */ /* 0x000fea000383ffff */
.L_x_31:
[----:B-1----:R-:W-:-:S04]  /*9410*/  MOV R8, UR10 ;  /* 0x0000000a00087c02 */ /* 0x002fc80008000f00 */
[----:B------:R1:W2:Y:S03]  /*9420*/  SYNCS.PHASECHK.TRANS64.TRYWAIT P2, [R8+URZ+0x2e400], R9 ;  /* 0x02e40009080075a7 */ /* 0x0002a6000804017f */
[----:B--2---:R-:W-:Y:S05]  /*9430*/  @!P2 NANOSLEEP.SYNCS 0x989680 ;  /* 0x009896800000a95d */ /* 0x004fea0003900000 */
[----:B------:R-:W2:Y:S02]  /*9440*/  @!P2 SYNCS.PHASECHK.TRANS64 P2, [R8+URZ+0x2e400], R9 ;  /* 0x02e400090800a5a7 */ /* 0x000ea4000804007f */
[----:B--2---:R-:W-:Y:S05]  /*9450*/  @!P2 BRA `(.L_x_31) ;  /* 0xfffffffc00eca947 */ /* 0x004fea000383ffff */
[----:B------:R-:W-:Y:S05]  /*9460*/  BRA `(.L_x_30) ;  /* 0xffffffb4005c7947 */ /* 0x000fea000383ffff */
.L_x_51:
[----:B-1----:R-:W-:-:S04]  /*9470*/  IMAD.U32 R3, RZ, RZ, UR4 ;  /* 0x00000004ff037e24 */ /* 0x002fc8000f8e00ff */
[----:B------:R1:W2:Y:S03]  /*9480*/  SYNCS.PHASECHK.TRANS64.TRYWAIT P1, [R3+URZ+0x2e498], R0 ;  /* 0x02e49800030075a7 */ /* 0x0002a6000802017f */
[----:B--2---:R-:W-:Y:S05]  /*9490*/  @!P1 NANOSLEEP.SYNCS 0x989680 ;  /* 0x009896800000995d */ /* 0x004fea0003900000 */
[----:B------:R-:W2:Y:S02]  /*94a0*/  @!P1 SYNCS.PHASECHK.TRANS64 P1, [R3+URZ+0x2e498], R0 ;  /* 0x02e49800030095a7 */ /* 0x000ea4000802007f */
[----:B--2---:R-:W-:Y:S05]  /*94b0*/  @!P1 BRA `(.L_x_51) ;  /* 0xfffffffc00ec9947 */ /* 0x004fea000383ffff */
[----:B------:R-:W-:Y:S05]  /*94c0*/  BRA `(.L_x_122) ;  /* 0xffffffc000a07947 */ /* 0x000fea000383ffff */
.L_x_74:
[----:B------:R-:W-:Y:S01]  /*94d0*/  BSSY B1, `(.L_x_123) ;  /* 0x0000006000017945 */ /* 0x000fe20003800000 */
[----:B------:R-:W-:-:S07]  /*94e0*/  MOV R15, 0xffffffff ;  /* 0xffffffff000f7802 */ /* 0x000fce0000000f00 */
[----:B------:R-:W-:Y:S05]  /*94f0*/  WARPSYNC.COLLECTIVE R15, `(.L_x_124) ;  /* 0x000000000f0c7348 */ /* 0x000fea0003c00000 */
[----:B------:R-:W-:Y:S02]  /*9500*/  ELECT P6, UR62, PT ;  /* 0x00000000003e782f */ /* 0x000fe400038c0000 */
[----:B------:R-:W-:Y:S01]  /*9510*/  MOV R14, UR62 ;  /* 0x0000003e000e7c02 */ /* 0x000fe20008000f00 */
[----:B------:R-:W-:Y:S10]  /*9520*/  ENDCOLLECTIVE ;  /* 0x000000000000791b */ /* 0x000ff40003800000 */
.L_x_124:
[----:B------:R-:W-:Y:S05]  /*9530*/  BSYNC B1 ;  /* 0x0000000000017941 */ /* 0x000fea0003800000 */
.L_x_123:
[----:B------:R-:W-:Y:S05]  /*9540*/  BRA `(.L_x_125) ;  /* 0xffffffe000fc7947 */ /* 0x000fea000383ffff */
.L_x_77:
[----:B-1----:R1:W2:Y:S02]  /*9550*/  SYNCS.PHASECHK.TRANS64.TRYWAIT P2, [R7+URZ+0x2e460], R6 ;  /* 0x02e46006070075a7 */ /* 0x0022a4000804017f */
[----:B--2---:R-:W-:Y:S05]  /*9560*/  @!P2 NANOSLEEP.SYNCS 0x989680 ;  /* 0x009896800000a95d */ /* 0x004fea0003900000 */
[----:B------:R-:W2:Y:S02]  /*9570*/  @!P2 SYNCS.PHASECHK.TRANS64 P2, [R7+URZ+0x2e460], R6 ;  /* 0x02e460060700a5a7 */ /* 0x000ea4000804007f */
[----:B--2---:R-:W-:Y:S05]  /*9580*/  @!P2 BRA `(.L_x_77) ;  /* 0xfffffffc00f0a947 */ /* 0x004fea000383ffff */
[----:B------:R-:W-:Y:S05]  /*9590*/  BRA `(.L_x_126) ;  /* 0xffffffe4001c7947 */ /* 0x000fea000383ffff */
.L_x_82:
[----:B-1----:R1:W2:Y:S02]  /*95a0*/  SYNCS.PHASECHK.TRANS64.TRYWAIT P2, [R7+URZ+0x2e4b0], R4 ;  /* 0x02e4b004070075a7 */ /* 0x0022a4000804017f */
[----:B--2---:R-:W-:Y:S05]  /*95b0*/  @!P2 NANOSLEEP.SYNCS 0x989680 ;  /* 0x009896800000a95d */ /* 0x004fea0003900000 */
[----:B------:R-:W2:Y:S02]  /*95c0*/  @!P2 SYNCS.PHASECHK.TRANS64 P2, [R7+URZ+0x2e4b0], R4 ;  /* 0x02e4b0040700a5a7 */ /* 0x000ea4000804007f */
[----:B--2---:R-:W-:Y:S05]  /*95d0*/  @!P2 BRA `(.L_x_82) ;  /* 0xfffffffc00f0a947 */ /* 0x004fea000383ffff */
[----:B------:R-:W-:Y:S05]  /*95e0*/  BRA `(.L_x_81) ;  /* 0xffffffe400d47947 */ /* 0x000fea000383ffff */
.L_x_85:
[----:B-1----:R1:W2:Y:S02]  /*95f0*/  SYNCS.PHASECHK.TRANS64.TRYWAIT P2, [R4+URZ+0x2e460], R9 ;  /* 0x02e46009040075a7 */ /* 0x0022a4000804017f */
[----:B--2---:R-:W-:Y:S05]  /*9600*/  @!P2 NANOSLEEP.SYNCS 0x989680 ;  /* 0x009896800000a95d */ /* 0x004fea0003900000 */
[----:B------:R-:W2:Y:S02]  /*9610*/  @!P2 SYNCS.PHASECHK.TRANS64 P2, [R4+URZ+0x2e460], R9 ;  /* 0x02e460090400a5a7 */ /* 0x000ea4000804007f */
[----:B--2---:R-:W-:Y:S05]  /*9620*/  @!P2 BRA `(.L_x_85) ;  /* 0xfffffffc00f0a947 */ /* 0x004fea000383ffff */
[----:B------:R-:W-:Y:S05]  /*9630*/  BRA `(.L_x_127) ;  /* 0xffffffe400e87947 */ /* 0x000fea000383ffff */
.L_x_90:
[----:B------:R-:W-:Y:S01]  /*9640*/  BSSY B1, `(.L_x_128) ;  /* 0x0000006000017945 */ /* 0x000fe20003800000 */
[----:B------:R-:W-:-:S07]  /*9650*/  MOV R15, 0xffffffff ;  /* 0xffffffff000f7802 */ /* 0x000fce0000000f00 */
[----:B------:R-:W-:Y:S05]  /*9660*/  WARPSYNC.COLLECTIVE R15, `(.L_x_129) ;  /* 0x000000000f0c7348 */ /* 0x000fea0003c00000 */
[----:B------:R-:W-:Y:S02]  /*9670*/  ELECT P6, UR62, PT ;  /* 0x00000000003e782f */ /* 0x000fe400038c0000 */
[----:B------:R-:W-:Y:S01]  /*9680*/  MOV R14, UR62 ;  /* 0x0000003e000e7c02 */ /* 0x000fe20008000f00 */
[----:B------:R-:W-:Y:S10]  /*9690*/  ENDCOLLECTIVE ;  /* 0x000000000000791b */ /* 0x000ff40003800000 */
.L_x_129:
[----:B------:R-:W-:Y:S05]  /*96a0*/  BSYNC B1 ;  /* 0x0000000000017941 */ /* 0x000fea0003800000 */
.L_x_128:
[----:B------:R-:W-:Y:S05]  /*96b0*/  BRA `(.L_x_130) ;  /* 0xffffffec00247947 */ /* 0x000fea000383ffff */
.L_x_93:
[----:B-1----:R1:W2:Y:S02]  /*96c0*/  SYNCS.PHASECHK.TRANS64.TRYWAIT P4, [R8+URZ+0x2e428], R7 ;  /* 0x02e42807080075a7 */ /* 0x0022a4000808017f */
[----:B--2---:R-:W-:Y:S05]  /*96d0*/  @!P4 NANOSLEEP.SYNCS 0x989680 ;  /* 0x009896800000c95d */ /* 0x004fea0003900000 */
[----:B------:R-:W2:Y:S02]  /*96e0*/  @!P4 SYNCS.PHASECHK.TRANS64 P4, [R8+URZ+0x2e428], R7 ;  /* 0x02e428070800c5a7 */ /* 0x000ea4000808007f */
[----:B--2---:R-:W-:Y:S05]  /*96f0*/  @!P4 BRA `(.L_x_93) ;  /* 0xfffffffc00f0c947 */ /* 0x004fea000383ffff */
[----:B------:R-:W-:Y:S05]  /*9700*/  BRA `(.L_x_131) ;  /* 0xffffffec003c7947 */ /* 0x000fea000383ffff */
.L_x_98:
[----:B-1----:R1:W2:Y:S02]  /*9710*/  SYNCS.PHASECHK.TRANS64.TRYWAIT P4, [R5+URZ+0x2e4b0], R8 ;  /* 0x02e4b008050075a7 */ /* 0x0022a4000808017f */
[----:B--2---:R-:W-:Y:S05]  /*9720*/  @!P4 NANOSLEEP.SYNCS 0x989680 ;  /* 0x009896800000c95d */ /* 0x004fea0003900000 */
[----:B------:R-:W2:Y:S02]  /*9730*/  @!P4 SYNCS.PHASECHK.TRANS64 P4, [R5+URZ+0x2e4b0], R8 ;  /* 0x02e4b0080500c5a7 */ /* 0x000ea4000808007f */
[----:B--2---:R-:W-:Y:S05]  /*9740*/  @!P4 BRA `(.L_x_98) ;  /* 0xfffffffc00f0c947 */ /* 0x004fea000383ffff */
[----:B------:R-:W-:Y:S05]  /*9750*/  BRA `(.L_x_97) ;  /* 0xffffffec00f47947 */ /* 0x000fea000383ffff */
.L_x_101:
[----:B-1----:R1:W2:Y:S02]  /*9760*/  SYNCS.PHASECHK.TRANS64.TRYWAIT P3, [R7+URZ+0x2e428], R8 ;  /* 0x02e42808070075a7 */ /* 0x0022a4000806017f */
[----:B--2---:R-:W-:Y:S05]  /*9770*/  @!P3 NANOSLEEP.SYNCS 0x989680 ;  /* 0x009896800000b95d */ /* 0x004fea0003900000 */
[----:B------:R-:W2:Y:S02]  /*9780*/  @!P3 SYNCS.PHASECHK.TRANS64 P3, [R7+URZ+0x2e428], R8 ;  /* 0x02e428080700b5a7 */ /* 0x000ea4000806007f */
[----:B--2---:R-:W-:Y:S05]  /*9790*/  @!P3 BRA `(.L_x_101) ;  /* 0xfffffffc00f0b947 */ /* 0x004fea000383ffff */
[----:B------:R-:W-:Y:S05]  /*97a0*/  BRA `(.L_x_132) ;  /* 0xfffffff0000c7947 */ /* 0x000fea000383ffff */
.L_x_107:
[----:B-1----:R1:W2:Y:S02]  /*97b0*/  SYNCS.PHASECHK.TRANS64.TRYWAIT P3, [R6+URZ+0x2e428], R9 ;  /* 0x02e42809060075a7 */ /* 0x0022a4000806017f */
[----:B--2---:R-:W-:Y:S05]  /*97c0*/  @!P3 NANOSLEEP.SYNCS 0x989680 ;  /* 0x009896800000b95d */ /* 0x004fea0003900000 */
[----:B------:R-:W2:Y:S02]  /*97d0*/  @!P3 SYNCS.PHASECHK.TRANS64 P3, [R6+URZ+0x2e428], R9 ;  /* 0x02e428090600b5a7 */ /* 0x000ea4000806007f */
[----:B--2---:R-:W-:Y:S05]  /*97e0*/  @!P3 BRA `(.L_x_107) ;  /* 0xfffffffc00f0b947 */ /* 0x004fea000383ffff */
[----:B------:R-:W-:Y:S05]  /*97f0*/  BRA `(.L_x_133) ;  /* 0xfffffff000e47947 */ /* 0x000fea000383ffff */
.L_x_112:
[----:B-1----:R1:W2:Y:S02]  /*9800*/  SYNCS.PHASECHK.TRANS64.TRYWAIT P3, [R6+URZ+0x2e428], R9 ;  /* 0x02e42809060075a7 */ /* 0x0022a4000806017f */
[----:B--2---:R-:W-:Y:S05]  /*9810*/  @!P3 NANOSLEEP.SYNCS 0x989680 ;  /* 0x009896800000b95d */ /* 0x004fea0003900000 */
[----:B------:R-:W2:Y:S02]  /*9820*/  @!P3 SYNCS.PHASECHK.TRANS64 P3, [R6+URZ+0x2e428], R9 ;  /* 0x02e428090600b5a7 */ /* 0x000ea4000806007f */
[----:B--2---:R-:W-:Y:S05]  /*9830*/  @!P3 BRA `(.L_x_112) ;  /* 0xfffffffc00f0b947 */ /* 0x004fea000383ffff */
[----:B------:R-:W-:Y:S05]  /*9840*/  BRA `(.L_x_134) ;  /* 0xfffffff400a07947 */ /* 0x000fea000383ffff */
        .weak           $__internal_0_$__cuda_sm20_rcp_rn_f32_slowpath
        .type           $__internal_0_$__cuda_sm20_rcp_rn_f32_slowpath,@function
        .size           $__internal_0_$__cuda_sm20_rcp_rn_f32_slowpath,(.L_x_140 - $__internal_0_$__cuda_sm20_rcp_rn_f32_slowpath)
$__internal_0_$__cuda_sm20_rcp_rn_f32_slowpath:
[----:B------:R-:W-:Y:S01]  /*9850*/  SHF.L.U32 R0, R3, 0x1, RZ ;  /* 0x0000000103007819 */ /* 0x000fe200000006ff */
[----:B------:R-:W-:Y:S03]  /*9860*/  BSSY B2, `(.L_x_135) ;  /* 0x0000030000027945 */ /* 0x000fe60003800000 */
[----:B------:R-:W-:-:S04]  /*9870*/  SHF.R.U32.HI R21, RZ, 0x18, R0 ;  /* 0x00000018ff157819 */ /* 0x000fc80000011600 */
[----:B------:R-:W-:-:S13]  /*9880*/  ISETP.NE.U32.AND P0, PT, R21, RZ, PT ;  /* 0x000000ff1500720c */ /* 0x000fda0003f05070 */
[----:B------:R-:W-:Y:S05]  /*9890*/  @P0 BRA `(.L_x_136) ;  /* 0x0000000000280947 */ /* 0x000fea0003800000 */
[----:B------:R-:W-:-:S04]  /*98a0*/  SHF.L.U32 R0, R3, 0x1, RZ ;  /* 0x0000000103007819 */ /* 0x000fc800000006ff */
[----:B------:R-:W-:-:S13]  /*98b0*/  ISETP.NE.AND P0, PT, R0, RZ, PT ;  /* 0x000000ff0000720c */ /* 0x000fda0003f05270 */
[----:B------:R-:W-:Y:S01]  /*98c0*/  @P0 FFMA R7, R3, 1.84467440737095516160e+19, RZ ;  /* 0x5f80000003070823 */ /* 0x000fe200000000ff */
[----:B------:R-:W-:Y:S08]  /*98d0*/  @!P0 MUFU.RCP R6, R3 ;  /* 0x0000000300068308 */ /* 0x000ff00000001000 */
[----:B------:R-:W1:Y:S02]  /*98e0*/  @P0 MUFU.RCP R0, R7 ;  /* 0x0000000700000308 */ /* 0x000e640000001000 */
[----:B-1----:R-:W-:-:S04]  /*98f0*/  @P0 FFMA R12, R7, R0, -1 ;  /* 0xbf800000070c0423 */ /* 0x002fc80000000000 */
[----:B------:R-:W-:-:S04]  /*9900*/  @P0 FADD.FTZ R13, -R12, -RZ ;  /* 0x800000ff0c0d0221 */ /* 0x000fc80000010100 */
[----:B------:R-:W-:-:S04]  /*9910*/  @P0 FFMA R0, R0, R13, R0 ;  /* 0x0000000d00000223 */ /* 0x000fc80000000000 */
[----:B------:R-:W-:Y:S01]  /*9920*/  @P0 FFMA R6, R0, 1.84467440737095516160e+19, RZ ;  /* 0x5f80000000060823 */ /* 0x000fe200000000ff */
[----:B------:R-:W-:Y:S06]  /*9930*/  BRA `(.L_x_137) ;  /* 0x0000000000887947 */ /* 0x000fec0003800000 */
.L_x_136:
[----:B------:R-:W-:-:S05]  /*9940*/  VIADD R120, R21, 0xffffff03 ;  /* 0xffffff0315787836 */ /* 0x000fca0000000000 */
[----:B------:R-:W-:-:S13]  /*9950*/  ISETP.GT.U32.AND P0, PT, R120, 0x1, PT ;  /* 0x000000017800780c */ /* 0x000fda0003f04070 */
[----:B------:R-:W-:Y:S05]  /*9960*/  @P0 BRA `(.L_x_138) ;  /* 0x0000000000780947 */ /* 0x000fea0003800000 */
[----:B------:R-:W-:Y:S02]  /*9970*/  LOP3.LUT R0, R3, 0x7fffff, RZ, 0xc0, !PT ;  /* 0x007fffff03007812 */ /* 0x000fe400078ec0ff */
[----:B------:R-:W-:Y:S02]  /*9980*/  MOV R13, 0x3 ;  /* 0x00000003000d7802 */ /* 0x000fe40000000f00 */
[----:B------:R-:W-:Y:S02]  /*9990*/  LOP3.LUT R0, R0, 0x3f800000, RZ, 0xfc, !PT ;  /* 0x3f80000000007812 */ /* 0x000fe400078efcff */
[----:B------:R-:W-:Y:S02]  /*99a0*/  SHF.L.U32 R13, R13, R120, RZ ;  /* 0x000000780d0d7219 */ /* 0x000fe400000006ff */
[----:B------:R-:W1:Y:S02]  /*99b0*/  MUFU.RCP R7, R0 ;  /* 0x0000000000077308 */ /* 0x000e640000001000 */
[----:B-1----:R-:W-:-:S04]  /*99c0*/  FFMA R6, R0, R7, -1 ;  /* 0xbf80000000067423 */ /* 0x002fc80000000007 */
[----:B------:R-:W-:-:S04]  /*99d0*/  FADD.FTZ R6, -R6, -RZ ;  /* 0x800000ff06067221 */ /* 0x000fc80000010100 */
[CCC-:B------:R-:W-:Y:S01]  /*99e0*/  FFMA.RM R12, R7.reuse, R6.reuse, R7.reuse ;  /* 0x00000006070c7223 */ /* 0x1c0fe20000004007 */
[----:B------:R-:W-:-:S04]  /*99f0*/  FFMA.RP R7, R7, R6, R7 ;  /* 0x0000000607077223 */ /* 0x000fc80000008007 */
[C---:B------:R-:W-:Y:S02]  /*9a00*/  LOP3.LUT R6, R12.reuse, 0x7fffff, RZ, 0xc0, !PT ;  /* 0x007fffff0c067812 */ /* 0x040fe400078ec0ff */
[----:B------:R-:W-:Y:S02]  /*9a10*/  FSETP.NEU.FTZ.AND P0, PT, R12, R7, PT ;  /* 0x000000070c00720b */ /* 0x000fe40003f1d000 */
[----:B------:R-:W-:Y:S02]  /*9a20*/  LOP3.LUT R6, R6, 0x800000, RZ, 0xfc, !PT ;  /* 0x0080000006067812 */ /* 0x000fe400078efcff */
[----:B------:R-:W-:Y:S02]  /*9a30*/  SEL R7, RZ, 0xffffffff, !P0 ;  /* 0xffffffffff077807 */ /* 0x000fe40004000000 */
[----:B------:R-:W-:Y:S02]  /*9a40*/  LOP3.LUT R13, R13, R6, RZ, 0xc0, !PT ;  /* 0x000000060d0d7212 */ /* 0x000fe400078ec0ff */
[----:B------:R-:W-:-:S02]  /*9a50*/  IADD3 R7, -R7, RZ, RZ ;  /* 0x000000ff07077210 */ /* 0x000fc40007ffe1ff */
[-C--:B------:R-:W-:Y:S02]  /*9a60*/  SHF.R.U32.HI R13, RZ, R120.reuse, R13 ;  /* 0x00000078ff0d7219 */ /* 0x080fe4000001160d */
[----:B------:R-:W-:Y:S02]  /*9a70*/  LOP3.LUT P1, RZ, R7, R120, R6, 0xf8, !PT ;  /* 0x0000007807ff7212 */ /* 0x000fe4000782f806 */
[C---:B------:R-:W-:Y:S02]  /*9a80*/  LOP3.LUT P0, RZ, R13.reuse, 0x1, RZ, 0xc0, !PT ;  /* 0x000000010dff7812 */ /* 0x040fe4000780c0ff */
[----:B------:R-:W-:Y:S02]  /*9a90*/  LOP3.LUT P2, RZ, R13, 0x2, RZ, 0xc0, !PT ;  /* 0x000000020dff7812 */ /* 0x000fe4000784c0ff */
[----:B------:R-:W-:Y:S02]  /*9aa0*/  IADD3 R7, R21, -0xfc, RZ ;  /* 0xffffff0415077810 */ /* 0x000fe40007ffe0ff */
[----:B------:R-:W-:-:S02]  /*9ab0*/  PLOP3.LUT P0, PT, P0, P1, P2, 0xe0, 0x0 ;  /* 0x000000000000781c */ /* 0x000fc40000703c20 */
[----:B------:R-:W-:Y:S02]  /*9ac0*/  LOP3.LUT P1, RZ, R3, 0x7fffff, RZ, 0xc0, !PT ;  /* 0x007fffff03ff7812 */ /* 0x000fe4000782c0ff */
[----:B------:R-:W-:Y:S02]  /*9ad0*/  SEL R0, RZ, 0x1, !P0 ;  /* 0x00000001ff007807 */ /* 0x000fe40004000000 */
[----:B------:R-:W-:Y:S02]  /*9ae0*/  SHF.R.U32.HI R6, RZ, R7, R6 ;  /* 0x00000007ff067219 */ /* 0x000fe40000011606 */
[----:B------:R-:W-:-:S04]  /*9af0*/  IADD3 R0, -R0, RZ, RZ ;  /* 0x000000ff00007210 */ /* 0x000fc80007ffe1ff */
[----:B------:R-:W-:-:S13]  /*9b00*/  ISETP.GE.AND P0, PT, R0, RZ, PT ;  /* 0x000000ff0000720c */ /* 0x000fda0003f06270 */
[----:B------:R-:W-:-:S05]  /*9b10*/  @!P0 VIADD R6, R6, 0x1 ;  /* 0x0000000106068836 */ /* 0x000fca0000000000 */
[----:B------:R-:W-:-:S04]  /*9b20*/  @!P1 SHF.L.U32 R6, R6, 0x1, RZ ;  /* 0x0000000106069819 */ /* 0x000fc800000006ff */
[----:B------:R-:W-:Y:S01]  /*9b30*/  LOP3.LUT R6, R6, 0x80000000, R3, 0xf8, !PT ;  /* 0x8000000006067812 */ /* 0x000fe200078ef803 */
[----:B------:R-:W-:Y:S06]  /*9b40*/  BRA `(.L_x_137) ;  /* 0x0000000000047947 */ /* 0x000fec0003800000 */
.L_x_138:
[----:B------:R1:W2:Y:S02]  /*9b50*/  MUFU.RCP R6, R3 ;  /* 0x0000000300067308 */ /* 0x0002a40000001000 */
.L_x_137:
[----:B------:R-:W-:Y:S05]  /*9b60*/  BSYNC B2 ;  /* 0x0000000000027941 */ /* 0x000fea0003800000 */
.L_x_135:
[----:B--2---:R-:W-:Y:S02]  /*9b70*/  MOV R0, R6 ;  /* 0x0000000600007202 */ /* 0x004fe40000000f00 */
[----:B------:R-:W-:Y:S02]  /*9b80*/  MOV R6, R14 ;  /* 0x0000000e00067202 */ /* 0x000fe40000000f00 */
[----:B------:R-:W-:-:S04]  /*9b90*/  MOV R7, 0x0 ;  /* 0x0000000000077802 */ /* 0x000fc80000000f00 */
[----:B-1----:R-:W-:Y:S05]  /*9ba0*/  RET.REL.NODEC R6 `(_ZN7cutlass13device_kernelINS_4fmha6kernel28FmhaKernelTmaWarpSpecializedINS1_10collective30FmhaMainloopTmaWarpSpecializedINS_10bfloat16_tEffN4cute5tupleIJNS7_1CILi128EEENS9_ILi64EEENS9_ILi192EEEEEENS8_IJiNS9_ILi1EEENS8_IJiiEEEEEESG_SG_NS4_13DefaultFusionEJNS2_6OptionILNS2_3TagE0ENS9_ILb1EEEEENSI_ILSJ_2ESK_EEEEENS4_15FmhaFwdEpilogueIS6_fNS8_IJSB_SC_SB_EEEEENS2_23PersistentTileSchedulerEJSL_SM_EEEEEvNT_6ParamsE) ;  /* 0xffffff6406147950 */ /* 0x002fea0003c3ffff */
.L_x_139:
[----:B------:R-:W-:-:S00]  /*9bb0*/  BRA `(.L_x_139) ;  /* 0xfffffffc00fc7947 */ /* 0x000fc0000383ffff */
[----:B------:R-:W-:-:S00]  /*9bc0*/  NOP ;  /* 0x0000000000007918 */ /* 0x000fc00000000000 */
        /* <DEDUP_REMOVED lines=11> */
.L_x_140:


//--------------------- .nv.global.init           --------------------------
	.section	.nv.global.init,"aw",@progbits
.nv.global.init:
	.type		$str$24,@object
	.size		$str$24,($str$25 - $str$24)
$str$24:
        /*0000*/ 	.byte	0x28, 0x61, 0x64, 0x64, 0x72, 0x65, 0x73, 0x73, 0x20, 0x26, 0x20, 0x6d, 0x61, 0x73, 0x6b, 0x29
        /*0010*/ 	.byte	0x20, 0x3d, 0x3d, 0x20, 0x30, 0x00
	.type		$str$25,@object
	.size		$str$25,(__unnamed_1 - $str$25)
$str$25:
        /*0016*/ 	.byte	0x2f, 0x74, 0x6d, 0x70, 0x2f, 0x63, 0x75, 0x74, 0x6c, 0x61, 0x73, 0x73, 0x5f, 0x73, 0x77, 0x65
        /*0026*/ 	.byte	0x65, 0x70, 0x5f, 0x73, 0x72, 0x63, 0x2f, 0x69, 0x6e, 0x63, 0x6c, 0x75, 0x64, 0x65, 0x2f, 0x63
        /*0036*/ 	.byte	0x75, 0x74, 0x65, 0x2f, 0x70, 0x6f, 0x69, 0x6e, 0x74, 0x65, 0x72, 0x5f, 0x66, 0x6c, 0x61, 0x67
        /*0046*/ 	.byte	0x67, 0x65, 0x64, 0x2e, 0x68, 0x70, 0x70, 0x00
	.type		__unnamed_1,@object
	.size		__unnamed_1,(__unnamed_2 - __unnamed_1)
__unnamed_1:
        /*004e*/ 	.byte	0x61, 0x75, 0x74, 0x6f, 0x20, 0x63, 0x75, 0x74, 0x65, 0x3a, 0x3a, 0x61, 0x73, 0x5f, 0x70, 0x6f
        /* <DEDUP_REMOVED lines=27> */
        /*020e*/ 	.byte	0x32, 0x30, 0x34, 0x38, 0x3e, 0x3e, 0x3e, 0x3e, 0x3e, 0x5d, 0x00
	.type		__unnamed_2,@object
	.size		__unnamed_2,(.L_1 - __unnamed_2)
__unnamed_2:
        /* <DEDUP_REMOVED lines=29> */
.L_1:


//--------------------- .nv.shared._ZN7cutlass13device_kernelINS_4fmha6kernel28FmhaKernelTmaWarpSpecializedINS1_10collective30FmhaMainloopTmaWarpSpecializedINS_10bfloat16_tEffN4cute5tupleIJNS7_1CILi128EEENS9_ILi64EEENS9_ILi192EEEEEENS8_IJiNS9_ILi1EEENS8_IJiiEEEEEESG_SG_NS4_13DefaultFusionEJNS2_6OptionILNS2_3TagE0ENS9_ILb1EEEEENSI_ILSJ_2ESK_EEEEENS4_15FmhaFwdEpilogueIS6_fNS8_IJSB_SC_SB_EEEEENS2_23PersistentTileSchedulerEJSL_SM_EEEEEvNT_6ParamsE --------------------------
	.section	.nv.shared._ZN7cutlass13device_kernelINS_4fmha6kernel28FmhaKernelTmaWarpSpecializedINS1_10collective30FmhaMainloopTmaWarpSpecializedINS_10bfloat16_tEffN4cute5tupleIJNS7_1CILi128EEENS9_ILi64EEENS9_ILi192EEEEEENS8_IJiNS9_ILi1EEENS8_IJiiEEEEEESG_SG_NS4_13DefaultFusionEJNS2_6OptionILNS2_3TagE0ENS9_ILb1EEEEENSI_ILSJ_2ESK_EEEEENS4_15FmhaFwdEpilogueIS6_fNS8_IJSB_SC_SB_EEEEENS2_23PersistentTileSchedulerEJSL_SM_EEEEEvNT_6ParamsE,"aw",@nobits
	.sectionflags	@""
	.align	16
	.zero		1024


//--------------------- .nv.shared.reserved.0     --------------------------
	.section	.nv.shared.reserved.0,"aw",@nobits
	.weak		__nv_reservedSMEM_offset_0_alias
	.size		__nv_reservedSMEM_offset_0_alias, 0, 0
	.other		__nv_reservedSMEM_offset_0_alias,@"STO_CUDA_RESERVED_SHARED STV_DEFAULT"
__nv_reservedSMEM_offset_0_alias:
	.zero		0


//--------------------- .nv.global                --------------------------
	.section	.nv.global,"aw",@nobits
.nv.global:
	.type		_ZN39_INTERNAL_922a6df3_4_k_cu_c28c41fe_31154cute1_E,@object
	.size		_ZN39_INTERNAL_922a6df3_4_k_cu_c28c41fe_31154cute1_E,(_ZN39_INTERNAL_922a6df3_4_k_cu_c28c41fe_31154cuda3std3__45__cpo6cbeginE - _ZN39_INTERNAL_922a6df3_4_k_cu_c28c41fe_31154cute1_E)
_ZN39_INTERNAL_922a6df3_4_k_cu_c28c41fe_31154cute1_E:
	.zero		1
	.type		_ZN39_INTERNAL_922a6df3_4_k_cu_c28c41fe_31154cuda3std3__45__cpo6cbeginE,@object
	.size		_ZN39_INTERNAL_922a6df3_4_k_cu_c28c41fe_31154cuda3std3__45__cpo6cbeginE,(_ZN39_INTERNAL_922a6df3_4_k_cu_c28c41fe_31154cuda3std3__48in_placeE - _ZN39_INTERNAL_922a6df3_4_k_cu_c28c41fe_31154cuda3std3__45__cpo6cbeginE)
_ZN39_INTERNAL_922a6df3_4_k_cu_c28c41fe_31154cuda3std3__45__cpo6cbeginE:
	.zero		1
	.type		_ZN39_INTERNAL_922a6df3_4_k_cu_c28c41fe_31154cuda3std3__48in_placeE,@object
	.size		_ZN39_INTERNAL_922a6df3_4_k_cu_c28c41fe_31154cuda3std3__48in_placeE,(_ZN39_INTERNAL_922a6df3_4_k_cu_c28c41fe_31154cuda3std6ranges3__45__cpo9iter_moveE - _ZN39_INTERNAL_922a6df3_4_k_cu_c28c41fe_31154cuda3std3__48in_placeE)
_ZN39_INTERNAL_922a6df3_4_k_cu_c28c41fe_31154cuda3std3__48in_placeE:
	.zero		1
	.type		_ZN39_INTERNAL_922a6df3_4_k_cu_c28c41fe_31154cuda3std6ranges3__45__cpo9iter_moveE,@object
	.size		_ZN39_INTERNAL_922a6df3_4_k_cu_c28c41fe_31154cuda3std6ranges3__45__cpo9iter_moveE,(_ZN39_INTERNAL_922a6df3_4_k_cu_c28c41fe_31154cuda3std3__45__cpo5beginE - _ZN39_INTERNAL_922a6df3_4_k_cu_c28c41fe_31154cuda3std6ranges3__45__cpo9iter_moveE)
_ZN39_INTERNAL_922a6df3_4_k_cu_c28c41fe_31154cuda3std6ranges3__45__cpo9iter_moveE:
	.zero		1
	.type		_ZN39_INTERNAL_922a6df3_4_k_cu_c28c41fe_31154cuda3std3__45__cpo5beginE,@object
	.size		_ZN39_INTERNAL_922a6df3_4_k_cu_c28c41fe_31154cuda3std3__45__cpo5beginE,(_ZN39_INTERNAL_922a6df3_4_k_cu_c28c41fe_31154cuda3std3__441_GLOBAL__N__922a6df3_4_k_cu_c28c41fe_31156ignoreE - _ZN39_INTERNAL_922a6df3_4_k_cu_c28c41fe_31154cuda3std3__45__cpo5beginE)
_ZN39_INTERNAL_922a6df3_4_k_cu_c28c41fe_31154cuda3std3__45__cpo5beginE:
	.zero		1
	.type		_ZN39_INTERNAL_922a6df3_4_k_cu_c28c41fe_31154cuda3std3__441_GLOBAL__N__922a6df3_4_k_cu_c28c41fe_31156ignoreE,@object
	.size		_ZN39_INTERNAL_922a6df3_4_k_cu_c28c41fe_31154cuda3std3__441_GLOBAL__N__922a6df3_4_k_cu_c28c41fe_31156ignoreE,(_ZN39_INTERNAL_922a6df3_4_k_cu_c28c41fe_31154cute7productE - _ZN39_INTERNAL_922a6df3_4_k_cu_c28c41fe_31154cuda3std3__441_GLOBAL__N__922a6df3_4_k_cu_c28c41fe_31156ignoreE)
_ZN39_INTERNAL_922a6df3_4_k_cu_c28c41fe_31154cuda3std3__441_GLOBAL__N__922a6df3_4_k_cu_c28c41fe_31156ignoreE:
	.zero		1
	.type		_ZN39_INTERNAL_922a6df3_4_k_cu_c28c41fe_31154cute7productE,@object
	.size		_ZN39_INTERNAL_922a6df3_4_k_cu_c28c41fe_31154cute7productE,(_ZN39_INTERNAL_922a6df3_4_k_cu_c28c41fe_31154cuda3std3__45__cpo3endE - _ZN39_INTERNAL_922a6df3_4_k_cu_c28c41fe_31154cute7productE)
_ZN39_INTERNAL_922a6df3_4_k_cu_c28c41fe_31154cute7productE:
	.zero		1
	.type		_ZN39_INTERNAL_922a6df3_4_k_cu_c28c41fe_31154cuda3std3__45__cpo3endE,@object
	.size		_ZN39_INTERNAL_922a6df3_4_k_cu_c28c41fe_31154cuda3std3__45__cpo3endE,(_ZN39_INTERNAL_922a6df3_4_k_cu_c28c41fe_31154cuda3std3__419piecewise_constructE - _ZN39_INTERNAL_922a6df3_4_k_cu_c28c41fe_31154cuda3std3__45__cpo3endE)
_ZN39_INTERNAL_922a6df3_4_k_cu_c28c41fe_31154cuda3std3__45__cpo3endE:
	.zero		1
	.type		_ZN39_INTERNAL_922a6df3_4_k_cu_c28c41fe_31154cuda3std3__419piecewise_constructE,@object
	.size		_ZN39_INTERNAL_922a6df3_4_k_cu_c28c41fe_31154cuda3std3__419piecewise_constructE,(_ZN39_INTERNAL_922a6df3_4_k_cu_c28c41fe_31154cuda3std3__45__cpo4cendE - _ZN39_INTERNAL_922a6df3_4_k_cu_c28c41fe_31154cuda3std3__419piecewise_constructE)
_ZN39_INTERNAL_922a6df3_4_k_cu_c28c41fe_31154cuda3std3__419piecewise_constructE:
	.zero		1
	.type		_ZN39_INTERNAL_922a6df3_4_k_cu_c28c41fe_31154cuda3std3__45__cpo4cendE,@object
	.size		_ZN39_INTERNAL_922a6df3_4_k_cu_c28c41fe_31154cuda3std3__45__cpo4cendE,(_ZN39_INTERNAL_922a6df3_4_k_cu_c28c41fe_31154cuda3std6ranges3__45__cpo4swapE - _ZN39_INTERNAL_922a6df3_4_k_cu_c28c41fe_31154cuda3std3__45__cpo4cendE)
_ZN39_INTERNAL_922a6df3_4_k_cu_c28c41fe_31154cuda3std3__45__cpo4cendE:
	.zero		1
	.type		_ZN39_INTERNAL_922a6df3_4_k_cu_c28c41fe_31154cuda3std6ranges3__45__cpo4swapE,@object
	.size		_ZN39_INTERNAL_922a6df3_4_k_cu_c28c41fe_31154cuda3std6ranges3__45__cpo4swapE,(.L_9 - _ZN39_INTERNAL_922a6df3_4_k_cu_c28c41fe_31154cuda3std6ranges3__45__cpo4swapE)
_ZN39_INTERNAL_922a6df3_4_k_cu_c28c41fe_31154cuda3std6ranges3__45__cpo4swapE:
	.zero		1
.L_9:


//--------------------- .nv.constant0._ZN7cutlass13device_kernelINS_4fmha6kernel28FmhaKernelTmaWarpSpecializedINS1_10collective30FmhaMainloopTmaWarpSpecializedINS_10bfloat16_tEffN4cute5tupleIJNS7_1CILi128EEENS9_ILi64EEENS9_ILi192EEEEEENS8_IJiNS9_ILi1EEENS8_IJiiEEEEEESG_SG_NS4_13DefaultFusionEJNS2_6OptionILNS2_3TagE0ENS9_ILb1EEEEENSI_ILSJ_2ESK_EEEEENS4_15FmhaFwdEpilogueIS6_fNS8_IJSB_SC_SB_EEEEENS2_23PersistentTileSchedulerEJSL_SM_EEEEEvNT_6ParamsE --------------------------
	.section	.nv.constant0._ZN7cutlass13device_kernelINS_4fmha6kernel28FmhaKernelTmaWarpSpecializedINS1_10collective30FmhaMainloopTmaWarpSpecializedINS_10bfloat16_tEffN4cute5tupleIJNS7_1CILi128EEENS9_ILi64EEENS9_ILi192EEEEEENS8_IJiNS9_ILi1EEENS8_IJiiEEEEEESG_SG_NS4_13DefaultFusionEJNS2_6OptionILNS2_3TagE0ENS9_ILb1EEEEENSI_ILSJ_2ESK_EEEEENS4_15FmhaFwdEpilogueIS6_fNS8_IJSB_SC_SB_EEEEENS2_23PersistentTileSchedulerEJSL_SM_EEEEEvNT_6ParamsE,"a",@progbits
	.sectionflags	@""
	.align	4
.nv.constant0._ZN7cutlass13device_kernelINS_4fmha6kernel28FmhaKernelTmaWarpSpecializedINS1_10collective30FmhaMainloopTmaWarpSpecializedINS_10bfloat16_tEffN4cute5tupleIJNS7_1CILi128EEENS9_ILi64EEENS9_ILi192EEEEEENS8_IJiNS9_ILi1EEENS8_IJiiEEEEEESG_SG_NS4_13DefaultFusionEJNS2_6OptionILNS2_3TagE0ENS9_ILb1EEEEENSI_ILSJ_2ESK_EEEEENS4_15FmhaFwdEpilogueIS6_fNS8_IJSB_SC_SB_EEEEENS2_23PersistentTileSchedulerEJSL_SM_EEEEEvNT_6ParamsE:
	.zero		2688


//--------------------- SYMBOLS --------------------------

	.type		.nv.reservedSmem.offset0,@object
	.size		.nv.reservedSmem.offset0,0x4
	.type		__assertfail,@function
